	.target	sm_90a

	.elftype	@"ET_EXEC"


//--------------------- .note.nv.tkinfo           --------------------------
	.section	.note.nv.tkinfo,"",@"SHT_NOTE"
	.sectionflags	@"SHF_NOTE_NV_TKINFO"
	.tkinfo
        /*0018*/ 	.word	0x00000002
        /*0030*/ 	.string	""
        /*0030*/ 	.string	"ptxas"
        /*0030*/ 	.string	"Cuda compilation tools, release 13.0, V13.0.88"
        /*0030*/ 	.string	"Build cuda_13.0.r13.0/compiler.36424714_0"
        /*0030*/ 	.string	"-v  -suppress-debug-info  -lineinfo  -arch sm_90a "



//--------------------- .note.nv.cuinfo           --------------------------
	.section	.note.nv.cuinfo,"",@"SHT_NOTE"
	.sectionflags	@"SHF_NOTE_NV_CUINFO"
        /*0018*/ 	.short	0x0002
        /*001a*/ 	.short	0x005a
        /*001c*/ 	.short	0x0082
	.zero		2


//--------------------- .nv.info                  --------------------------
	.section	.nv.info,"",@"SHT_CUDA_INFO"
	.align	4


	//----- nvinfo : EIATTR_REGCOUNT
	.align		4
        /*0000*/ 	.byte	0x04, 0x2f
        /*0002*/ 	.short	(.L_1 - .L_0)
	.align		4
.L_0:
        /*0004*/ 	.word	index@(matmul_kernel)
        /*0008*/ 	.word	0x0000007b


	//----- nvinfo : EIATTR_FRAME_SIZE
	.align		4
.L_1:
        /*000c*/ 	.byte	0x04, 0x11
        /*000e*/ 	.short	(.L_3 - .L_2)
	.align		4
.L_2:
        /*0010*/ 	.word	index@(matmul_kernel)
        /*0014*/ 	.word	0x00000000


	//----- nvinfo : EIATTR_MIN_STACK_SIZE
	.align		4
.L_3:
        /*0018*/ 	.byte	0x04, 0x12
        /*001a*/ 	.short	(.L_5 - .L_4)
	.align		4
.L_4:
        /*001c*/ 	.word	index@(matmul_kernel)
        /*0020*/ 	.word	0x00000000
.L_5:


//--------------------- .nv.compat                --------------------------
	.section	.nv.compat,"",@"SHT_CUDA_COMPAT_INFO"
	.align	4
        /*0000*/ 	.byte	0x02, 0x09, 0x01, 0x00, 0x02, 0x02, 0x04, 0x00, 0x02, 0x05, 0x05, 0x00, 0x03, 0x07, 0x01, 0x01
        /*0010*/ 	.byte	0x02, 0x03, 0x00, 0x00, 0x02, 0x06, 0x01, 0x00, 0x04, 0x0b, 0x08, 0x00, 0x00, 0x00, 0x00, 0x00
        /*0020*/ 	.byte	0x00, 0x00, 0x00, 0x00


//--------------------- .nv.info.matmul_kernel    --------------------------
	.section	.nv.info.matmul_kernel,"",@"SHT_CUDA_INFO"
	.sectionflags	@""
	.align	4


	//----- nvinfo : EIATTR_CUDA_API_VERSION
	.align		4
        /*0000*/ 	.byte	0x04, 0x37
        /*0002*/ 	.short	(.L_7 - .L_6)
.L_6:
        /*0004*/ 	.word	0x00000082


	//----- nvinfo : EIATTR_KPARAM_INFO
	.align		4
.L_7:
        /*0008*/ 	.byte	0x04, 0x17
        /*000a*/ 	.short	(.L_9 - .L_8)
.L_8:
        /*000c*/ 	.word	0x00000000
        /*0010*/ 	.short	0x000d
        /*0012*/ 	.short	0x0048
        /*0014*/ 	.byte	0x00, 0xf4, 0x21, 0x00


	//----- nvinfo : EIATTR_KPARAM_INFO
	.align		4
.L_9:
        /*0018*/ 	.byte	0x04, 0x17
        /*001a*/ 	.short	(.L_11 - .L_10)
.L_10:
        /*001c*/ 	.word	0x00000000
        /*0020*/ 	.short	0x000c
        /*0022*/ 	.short	0x0040
        /*0024*/ 	.byte	0x00, 0xf4, 0x21, 0x00


	//----- nvinfo : EIATTR_KPARAM_INFO
	.align		4
.L_11:
        /*0028*/ 	.byte	0x04, 0x17
        /*002a*/ 	.short	(.L_13 - .L_12)
.L_12:
        /*002c*/ 	.word	0x00000000
        /*0030*/ 	.short	0x000b
        /*0032*/ 	.short	0x0038
        /*0034*/ 	.byte	0x00, 0xf0, 0x11, 0x00


	//----- nvinfo : EIATTR_KPARAM_INFO
	.align		4
.L_13:
        /*0038*/ 	.byte	0x04, 0x17
        /*003a*/ 	.short	(.L_15 - .L_14)
.L_14:
        /*003c*/ 	.word	0x00000000
        /*0040*/ 	.short	0x000a
        /*0042*/ 	.short	0x0034
        /*0044*/ 	.byte	0x00, 0xf0, 0x11, 0x00


	//----- nvinfo : EIATTR_KPARAM_INFO
	.align		4
.L_15:
        /*0048*/ 	.byte	0x04, 0x17
        /*004a*/ 	.short	(.L_17 - .L_16)
.L_16:
        /*004c*/ 	.word	0x00000000
        /*0050*/ 	.short	0x0009
        /*0052*/ 	.short	0x0030
        /*0054*/ 	.byte	0x00, 0xf0, 0x11, 0x00


	//----- nvinfo : EIATTR_KPARAM_INFO
	.align		4
.L_17:
        /*0058*/ 	.byte	0x04, 0x17
        /*005a*/ 	.short	(.L_19 - .L_18)
.L_18:
        /*005c*/ 	.word	0x00000000
        /*0060*/ 	.short	0x0008
        /*0062*/ 	.short	0x002c
        /*0064*/ 	.byte	0x00, 0xf0, 0x11, 0x00


	//----- nvinfo : EIATTR_KPARAM_INFO
	.align		4
.L_19:
        /*0068*/ 	.byte	0x04, 0x17
        /*006a*/ 	.short	(.L_21 - .L_20)
.L_20:
        /*006c*/ 	.word	0x00000000
        /*0070*/ 	.short	0x0007
        /*0072*/ 	.short	0x0028
        /*0074*/ 	.byte	0x00, 0xf0, 0x11, 0x00


	//----- nvinfo : EIATTR_KPARAM_INFO
	.align		4
.L_21:
        /*0078*/ 	.byte	0x04, 0x17
        /*007a*/ 	.short	(.L_23 - .L_22)
.L_22:
        /*007c*/ 	.word	0x00000000
        /*0080*/ 	.short	0x0006
        /*0082*/ 	.short	0x0024
        /*0084*/ 	.byte	0x00, 0xf0, 0x11, 0x00


	//----- nvinfo : EIATTR_KPARAM_INFO
	.align		4
.L_23:
        /*0088*/ 	.byte	0x04, 0x17
        /*008a*/ 	.short	(.L_25 - .L_24)
.L_24:
        /*008c*/ 	.word	0x00000000
        /*0090*/ 	.short	0x0005
        /*0092*/ 	.short	0x0020
        /*0094*/ 	.byte	0x00, 0xf0, 0x11, 0x00


	//----- nvinfo : EIATTR_KPARAM_INFO
	.align		4
.L_25:
        /*0098*/ 	.byte	0x04, 0x17
        /*009a*/ 	.short	(.L_27 - .L_26)
.L_26:
        /*009c*/ 	.word	0x00000000
        /*00a0*/ 	.short	0x0004
        /*00a2*/ 	.short	0x001c
        /*00a4*/ 	.byte	0x00, 0xf0, 0x11, 0x00


	//----- nvinfo : EIATTR_KPARAM_INFO
	.align		4
.L_27:
        /*00a8*/ 	.byte	0x04, 0x17
        /*00aa*/ 	.short	(.L_29 - .L_28)
.L_28:
        /*00ac*/ 	.word	0x00000000
        /*00b0*/ 	.short	0x0003
        /*00b2*/ 	.short	0x0018
        /*00b4*/ 	.byte	0x00, 0xf0, 0x11, 0x00


	//----- nvinfo : EIATTR_KPARAM_INFO
	.align		4
.L_29:
        /*00b8*/ 	.byte	0x04, 0x17
        /*00ba*/ 	.short	(.L_31 - .L_30)
.L_30:
        /*00bc*/ 	.word	0x00000000
        /*00c0*/ 	.short	0x0002
        /*00c2*/ 	.short	0x0010
        /*00c4*/ 	.byte	0x00, 0xf4, 0x21, 0x00


	//----- nvinfo : EIATTR_KPARAM_INFO
	.align		4
.L_31:
        /*00c8*/ 	.byte	0x04, 0x17
        /*00ca*/ 	.short	(.L_33 - .L_32)
.L_32:
        /*00cc*/ 	.word	0x00000000
        /*00d0*/ 	.short	0x0001
        /*00d2*/ 	.short	0x0008
        /*00d4*/ 	.byte	0x00, 0xf4, 0x21, 0x00


	//----- nvinfo : EIATTR_KPARAM_INFO
	.align		4
.L_33:
        /*00d8*/ 	.byte	0x04, 0x17
        /*00da*/ 	.short	(.L_35 - .L_34)
.L_34:
        /*00dc*/ 	.word	0x00000000
        /*00e0*/ 	.short	0x0000
        /*00e2*/ 	.short	0x0000
        /*00e4*/ 	.byte	0x00, 0xf4, 0x21, 0x00


	//----- nvinfo : EIATTR_SPARSE_MMA_MASK
	.align		4
.L_35:
        /*00e8*/ 	.byte	0x03, 0x50
        /*00ea*/ 	.short	0x0000


	//----- nvinfo : EIATTR_MAXREG_COUNT
	.align		4
        /*00ec*/ 	.byte	0x03, 0x1b
        /*00ee*/ 	.short	0x00ff


	//----- nvinfo : EIATTR_NUM_BARRIERS
	.align		4
        /*00f0*/ 	.byte	0x02, 0x4c
        /*00f2*/ 	.byte	0x01
	.zero		1


	//----- nvinfo : EIATTR_MERCURY_ISA_VERSION
	.align		4
        /*00f4*/ 	.byte	0x03, 0x5f
        /*00f6*/ 	.short	0x0101


	//----- nvinfo : EIATTR_COOP_GROUP_MASK_REGIDS
	.align		4
        /*00f8*/ 	.byte	0x04, 0x29
        /*00fa*/ 	.short	(.L_37 - .L_36)


	//   ....[0]....
.L_36:
        /*00fc*/ 	.word	0xffffffff


	//----- nvinfo : EIATTR_COOP_GROUP_INSTR_OFFSETS
	.align		4
.L_37:
        /*0100*/ 	.byte	0x04, 0x28
        /*0102*/ 	.short	(.L_39 - .L_38)


	//   ....[0]....
.L_38:
        /*0104*/ 	.word	0x000023a0


	//----- nvinfo : EIATTR_EXIT_INSTR_OFFSETS
	.align		4
.L_39:
        /*0108*/ 	.byte	0x04, 0x1c
        /*010a*/ 	.short	(.L_41 - .L_40)


	//   ....[0]....
.L_40:
        /*010c*/ 	.word	0x00002c00


	//   ....[1]....
        /*0110*/ 	.word	0x00002c50


	//----- nvinfo : EIATTR_REQNTID
	.align		4
.L_41:
        /*0114*/ 	.byte	0x04, 0x10
        /*0116*/ 	.short	(.L_43 - .L_42)
.L_42:
        /*0118*/ 	.word	0x00000100
        /*011c*/ 	.word	0x00000001
        /*0120*/ 	.word	0x00000001


	//----- nvinfo : EIATTR_CBANK_PARAM_SIZE
	.align		4
.L_43:
        /*0124*/ 	.byte	0x03, 0x19
        /*0126*/ 	.short	0x0050


	//----- nvinfo : EIATTR_PARAM_CBANK
	.align		4
        /*0128*/ 	.byte	0x04, 0x0a
        /*012a*/ 	.short	(.L_45 - .L_44)
	.align		4
.L_44:
        /*012c*/ 	.word	index@(.nv.constant0.matmul_kernel)
        /*0130*/ 	.short	0x0210
        /*0132*/ 	.short	0x0050


	//----- nvinfo : EIATTR_SW_WAR
	.align		4
.L_45:
        /*0134*/ 	.byte	0x04, 0x36
        /*0136*/ 	.short	(.L_47 - .L_46)
.L_46:
        /*0138*/ 	.word	0x00000008
.L_47:


//--------------------- .nv.callgraph             --------------------------
	.section	.nv.callgraph,"",@"SHT_CUDA_CALLGRAPH"
	.align	4
	.sectionentsize	8
	.align		4
        /*0000*/ 	.word	0x00000000
	.align		4
        /*0004*/ 	.word	0xffffffff
	.align		4
        /*0008*/ 	.word	0x00000000
	.align		4
        /*000c*/ 	.word	0xfffffffe
	.align		4
        /*0010*/ 	.word	0x00000000
	.align		4
        /*0014*/ 	.word	0xfffffffd
	.align		4
        /*0018*/ 	.word	0x00000000
	.align		4
        /*001c*/ 	.word	0xfffffffc


//--------------------- .text.matmul_kernel       --------------------------
	.section	.text.matmul_kernel,"ax",@progbits
	.align	128
        .global         matmul_kernel
        .type           matmul_kernel,@function
        .size           matmul_kernel,(.L_x_3 - matmul_kernel)
        .other          matmul_kernel,@"STO_CUDA_ENTRY STV_DEFAULT"
matmul_kernel:
.text.matmul_kernel:
[----:B------:R-:W-:Y:S08]  /*0000*/  LDC R1, c[0x0][0x28] ;  /* 0x00000a00ff017b82 */ /* 0x000ff00000000800 */
[----:B------:R-:W0:Y:S01]  /*0010*/  LDC.64 R18, c[0x0][0x228] ;  /* 0x00008a00ff127b82 */ /* 0x000e220000000a00 */
[----:B------:R-:W1:Y:S01]  /*0020*/  S2R R5, SR_CTAID.X ;  /* 0x0000000000057919 */ /* 0x000e620000002500 */
[----:B------:R-:W-:Y:S01]  /*0030*/  UMOV UR5, 0x400 ;  /* 0x0000040000057882 */ /* 0x000fe20000000000 */
[----:B------:R-:W-:-:S05]  /*0040*/  ULDC.64 UR6, c[0x0][0x208] ;  /* 0x0000820000067ab9 */ /* 0x000fca0000000a00 */
[----:B------:R-:W2:Y:S08]  /*0050*/  LDC R16, c[0x0][0x230] ;  /* 0x00008c00ff107b82 */ /* 0x000eb00000000800 */
[----:B------:R-:W3:Y:S01]  /*0060*/  S2UR UR4, SR_CgaCtaId ;  /* 0x00000000000479c3 */ /* 0x000ee20000008800 */
[----:B0-----:R-:W-:-:S05]  /*0070*/  VIADD R0, R19, 0xf ;  /* 0x0000000f13007836 */ /* 0x001fca0000000000 */
[----:B------:R-:W-:Y:S01]  /*0080*/  SHF.R.S32.HI R3, RZ, 0x1f, R0 ;  /* 0x0000001fff037819 */ /* 0x000fe20000011400 */
[----:B--2---:R-:W-:-:S03]  /*0090*/  VIADD R16, R16, 0x7f ;  /* 0x0000007f10107836 */ /* 0x004fc60000000000 */
[----:B------:R-:W-:Y:S02]  /*00a0*/  LEA.HI R3, R3, R0, RZ, 0x4 ;  /* 0x0000000003037211 */ /* 0x000fe400078f20ff */
[----:B-1----:R-:W-:Y:S02]  /*00b0*/  IABS R8, R5 ;  /* 0x0000000500087213 */ /* 0x002fe40000000000 */
[----:B------:R-:W-:Y:S01]  /*00c0*/  SHF.R.S32.HI R3, RZ, 0x4, R3 ;  /* 0x00000004ff037819 */ /* 0x000fe20000011403 */
[----:B---3--:R-:W-:-:S04]  /*00d0*/  ULEA UR5, UR4, UR5, 0x18 ;  /* 0x0000000504057291 */ /* 0x008fc8000f8ec03f */
[----:B------:R-:W-:-:S05]  /*00e0*/  IMAD.SHL.U32 R4, R3, 0x8, RZ ;  /* 0x0000000803047824 */ /* 0x000fca00078e00ff */
[-C--:B------:R-:W-:Y:S02]  /*00f0*/  IABS R7, R4.reuse ;  /* 0x0000000400077213 */ /* 0x080fe40000000000 */
[----:B------:R-:W-:Y:S02]  /*0100*/  IABS R10, R4 ;  /* 0x00000004000a7213 */ /* 0x000fe40000000000 */
[----:B------:R-:W0:Y:S08]  /*0110*/  I2F.RP R0, R7 ;  /* 0x0000000700007306 */ /* 0x000e300000209400 */
[----:B0-----:R-:W0:Y:S02]  /*0120*/  MUFU.RCP R0, R0 ;  /* 0x0000000000007308 */ /* 0x001e240000001000 */
[----:B0-----:R-:W-:-:S02]  /*0130*/  VIADD R2, R0, 0xffffffe ;  /* 0x0ffffffe00027836 */ /* 0x001fc40000000000 */
[----:B------:R-:W-:-:S04]  /*0140*/  IMAD.MOV R0, RZ, RZ, -R10 ;  /* 0x000000ffff007224 */ /* 0x000fc800078e0a0a */
[----:B------:R0:W1:Y:S02]  /*0150*/  F2I.FTZ.U32.TRUNC.NTZ R3, R2 ;  /* 0x0000000200037305 */ /* 0x000064000021f000 */
[----:B0-----:R-:W-:Y:S02]  /*0160*/  IMAD.MOV.U32 R2, RZ, RZ, RZ ;  /* 0x000000ffff027224 */ /* 0x001fe400078e00ff */
[----:B-1----:R-:W-:-:S04]  /*0170*/  IMAD.MOV R6, RZ, RZ, -R3 ;  /* 0x000000ffff067224 */ /* 0x002fc800078e0a03 */
[----:B------:R-:W-:Y:S02]  /*0180*/  IMAD R9, R6, R7, RZ ;  /* 0x0000000706097224 */ /* 0x000fe400078e02ff */
[----:B------:R-:W-:Y:S02]  /*0190*/  IMAD.MOV.U32 R6, RZ, RZ, R8 ;  /* 0x000000ffff067224 */ /* 0x000fe400078e0008 */
[----:B------:R-:W-:-:S06]  /*01a0*/  IMAD.HI.U32 R3, R3, R9, R2 ;  /* 0x0000000903037227 */ /* 0x000fcc00078e0002 */
[----:B------:R-:W-:-:S04]  /*01b0*/  IMAD.HI.U32 R3, R3, R6, RZ ;  /* 0x0000000603037227 */ /* 0x000fc800078e00ff */
[----:B------:R-:W-:-:S05]  /*01c0*/  IMAD R0, R3, R0, R6 ;  /* 0x0000000003007224 */ /* 0x000fca00078e0206 */
[----:B------:R-:W-:-:S13]  /*01d0*/  ISETP.GT.U32.AND P1, PT, R7, R0, PT ;  /* 0x000000000700720c */ /* 0x000fda0003f24070 */
[----:B------:R-:W-:Y:S02]  /*01e0*/  @!P1 IMAD.IADD R0, R0, 0x1, -R7 ;  /* 0x0000000100009824 */ /* 0x000fe400078e0a07 */
[----:B------:R-:W-:Y:S01]  /*01f0*/  @!P1 VIADD R3, R3, 0x1 ;  /* 0x0000000103039836 */ /* 0x000fe20000000000 */
[----:B------:R-:W-:Y:S02]  /*0200*/  ISETP.NE.AND P1, PT, R4, RZ, PT ;  /* 0x000000ff0400720c */ /* 0x000fe40003f25270 */
[----:B------:R-:W-:Y:S02]  /*0210*/  ISETP.GE.U32.AND P0, PT, R0, R7, PT ;  /* 0x000000070000720c */ /* 0x000fe40003f06070 */
[----:B------:R-:W-:-:S04]  /*0220*/  LOP3.LUT R0, R5, R4, RZ, 0x3c, !PT ;  /* 0x0000000405007212 */ /* 0x000fc800078e3cff */
[----:B------:R-:W-:Y:S01]  /*0230*/  ISETP.GE.AND P2, PT, R0, RZ, PT ;  /* 0x000000ff0000720c */ /* 0x000fe20003f46270 */
[----:B------:R-:W-:-:S06]  /*0240*/  VIADD R0, R18, 0x3f ;  /* 0x0000003f12007836 */ /* 0x000fcc0000000000 */
[----:B------:R-:W-:-:S04]  /*0250*/  @P0 VIADD R3, R3, 0x1 ;  /* 0x0000000103030836 */ /* 0x000fc80000000000 */
[----:B------:R-:W-:Y:S01]  /*0260*/  IMAD.MOV.U32 R2, RZ, RZ, R3 ;  /* 0x000000ffff027224 */ /* 0x000fe200078e0003 */
[----:B------:R-:W-:-:S03]  /*0270*/  SHF.R.S32.HI R3, RZ, 0x1f, R0 ;  /* 0x0000001fff037819 */ /* 0x000fc60000011400 */
[----:B------:R-:W-:Y:S01]  /*0280*/  @!P2 IMAD.MOV R2, RZ, RZ, -R2 ;  /* 0x000000ffff02a224 */ /* 0x000fe200078e0a02 */
[----:B------:R-:W-:Y:S02]  /*0290*/  @!P1 LOP3.LUT R2, RZ, R4, RZ, 0x33, !PT ;  /* 0x00000004ff029212 */ /* 0x000fe400078e33ff */
[----:B------:R-:W-:-:S03]  /*02a0*/  LEA.HI R3, R3, R0, RZ, 0x6 ;  /* 0x0000000003037211 */ /* 0x000fc600078f30ff */
[----:B------:R-:W-:Y:S02]  /*02b0*/  IMAD.SHL.U32 R6, R2, 0x8, RZ ;  /* 0x0000000802067824 */ /* 0x000fe400078e00ff */
[----:B------:R-:W-:-:S03]  /*02c0*/  IMAD.MOV R2, RZ, RZ, -R2 ;  /* 0x000000ffff027224 */ /* 0x000fc600078e0a02 */
[----:B------:R-:W-:Y:S01]  /*02d0*/  LEA.HI.SX32 R3, R3, -R6, 0x1a ;  /* 0x8000000603037211 */ /* 0x000fe200078fd2ff */
[----:B------:R-:W-:-:S03]  /*02e0*/  IMAD R4, R4, R2, R5 ;  /* 0x0000000204047224 */ /* 0x000fc600078e0205 */
[----:B------:R-:W-:Y:S02]  /*02f0*/  VIMNMX R11, R3, 0x8, PT ;  /* 0x00000008030b7848 */ /* 0x000fe40003fe0100 */
[----:B------:R-:W-:Y:S02]  /*0300*/  IABS R9, R4 ;  /* 0x0000000400097213 */ /* 0x000fe40000000000 */
[----:B------:R-:W-:-:S04]  /*0310*/  IABS R7, R11 ;  /* 0x0000000b00077213 */ /* 0x000fc80000000000 */
[----:B------:R-:W0:Y:S08]  /*0320*/  I2F.RP R0, R7 ;  /* 0x0000000700007306 */ /* 0x000e300000209400 */
[----:B0-----:R-:W0:Y:S02]  /*0330*/  MUFU.RCP R0, R0 ;  /* 0x0000000000007308 */ /* 0x001e240000001000 */
[----:B0-----:R-:W-:-:S06]  /*0340*/  VIADD R3, R0, 0xffffffe ;  /* 0x0ffffffe00037836 */ /* 0x001fcc0000000000 */
[----:B------:R-:W0:Y:S02]  /*0350*/  F2I.FTZ.U32.TRUNC.NTZ R3, R3 ;  /* 0x0000000300037305 */ /* 0x000e24000021f000 */
[----:B0-----:R-:W-:-:S04]  /*0360*/  IMAD.MOV R8, RZ, RZ, -R3 ;  /* 0x000000ffff087224 */ /* 0x001fc800078e0a03 */
[----:B------:R-:W-:Y:S01]  /*0370*/  IMAD.MOV.U32 R2, RZ, RZ, R8 ;  /* 0x000000ffff027224 */ /* 0x000fe200078e0008 */
[----:B------:R-:W-:-:S03]  /*0380*/  IABS R8, R11 ;  /* 0x0000000b00087213 */ /* 0x000fc60000000000 */
[----:B------:R-:W-:Y:S02]  /*0390*/  IMAD R5, R2, R7, RZ ;  /* 0x0000000702057224 */ /* 0x000fe400078e02ff */
[----:B------:R-:W-:Y:S02]  /*03a0*/  IMAD.MOV.U32 R2, RZ, RZ, RZ ;  /* 0x000000ffff027224 */ /* 0x000fe400078e00ff */
[----:B------:R-:W-:Y:S02]  /*03b0*/  IMAD.MOV R0, RZ, RZ, -R8 ;  /* 0x000000ffff007224 */ /* 0x000fe400078e0a08 */
        /* <DEDUP_REMOVED lines=9> */
[----:B------:R-:W-:Y:S02]  /*0450*/  ISETP.GE.AND P2, PT, R0, RZ, PT ;  /* 0x000000ff0000720c */ /* 0x000fe40003f46270 */
[----:B------:R-:W0:Y:S05]  /*0460*/  S2R R0, SR_TID.X ;  /* 0x0000000000007919 */ /* 0x000e2a0000002100 */
[----:B------:R-:W-:Y:S01]  /*0470*/  @P0 VIADD R2, R2, 0x1 ;  /* 0x0000000102020836 */ /* 0x000fe20000000000 */
[----:B------:R-:W-:-:S03]  /*0480*/  ISETP.GT.AND P0, PT, R16, 0x7f, PT ;  /* 0x0000007f1000780c */ /* 0x000fc60003f04270 */
[----:B------:R-:W-:-:S04]  /*0490*/  IMAD.MOV.U32 R8, RZ, RZ, R2 ;  /* 0x000000ffff087224 */ /* 0x000fc800078e0002 */
[----:B------:R-:W-:Y:S01]  /*04a0*/  @!P2 IMAD.MOV R8, RZ, RZ, -R8 ;  /* 0x000000ffff08a224 */ /* 0x000fe200078e0a08 */
[----:B------:R-:W-:-:S05]  /*04b0*/  @!P1 LOP3.LUT R8, RZ, R11, RZ, 0x33, !PT ;  /* 0x0000000bff089212 */ /* 0x000fca00078e33ff */
[----:B------:R-:W-:Y:S02]  /*04c0*/  IMAD.MOV R2, RZ, RZ, -R8 ;  /* 0x000000ffff027224 */ /* 0x000fe400078e0a08 */
[----:B------:R-:W-:Y:S02]  /*04d0*/  @!P0 IMAD.MOV.U32 R24, RZ, RZ, RZ ;  /* 0x000000ffff188224 */ /* 0x000fe400078e00ff */
[----:B------:R-:W-:Y:S02]  /*04e0*/  IMAD R2, R11, R2, R4 ;  /* 0x000000020b027224 */ /* 0x000fe400078e0204 */
[----:B------:R-:W-:Y:S02]  /*04f0*/  @!P0 IMAD.MOV.U32 R26, RZ, RZ, RZ ;  /* 0x000000ffff1a8224 */ /* 0x000fe400078e00ff */
[----:B------:R-:W-:Y:S02]  /*0500*/  IMAD.IADD R7, R6, 0x1, R2 ;  /* 0x0000000106077824 */ /* 0x000fe400078e0202 */
[----:B------:R-:W-:Y:S01]  /*0510*/  IMAD.SHL.U32 R8, R8, 0x10, RZ ;  /* 0x0000001008087824 */ /* 0x000fe200078e00ff */
[C---:B0-----:R-:W-:Y:S01]  /*0520*/  LOP3.LUT R2, R0.reuse, 0x3f, RZ, 0xc0, !PT ;  /* 0x0000003f00027812 */ /* 0x041fe200078ec0ff */
[C---:B------:R-:W-:Y:S01]  /*0530*/  @!P0 IMAD.SHL.U32 R4, R0.reuse, 0x20, RZ ;  /* 0x0000002000048824 */ /* 0x040fe200078e00ff */
[----:B------:R-:W-:Y:S01]  /*0540*/  SHF.R.U32.HI R11, RZ, 0x6, R0 ;  /* 0x00000006ff0b7819 */ /* 0x000fe20000011600 */
[C---:B------:R-:W-:Y:S01]  /*0550*/  @!P0 IMAD.SHL.U32 R5, R0.reuse, 0x2, RZ ;  /* 0x0000000200058824 */ /* 0x040fe200078e00ff */
[----:B------:R-:W-:Y:S01]  /*0560*/  LOP3.LUT R3, R0, 0x80, RZ, 0xc0, !PT ;  /* 0x0000008000037812 */ /* 0x000fe200078ec0ff */
[----:B------:R-:W-:Y:S01]  /*0570*/  IMAD R7, R7, 0x40, R2 ;  /* 0x0000004007077824 */ /* 0x000fe200078e0202 */
[----:B------:R-:W-:-:S02]  /*0580*/  SGXT.U32 R11, R11, 0x2 ;  /* 0x000000020b0b781a */ /* 0x000fc40000000000 */
[----:B------:R-:W-:Y:S01]  /*0590*/  @!P0 SHF.R.U32.HI R6, RZ, 0x5, R0 ;  /* 0x00000005ff068819 */ /* 0x000fe20000011600 */
[----:B------:R-:W-:Y:S06]  /*05a0*/  @!P0 BRA `(.L_x_0) ;  /* 0x0000002000d08947 */ /* 0x000fec0003800000 */
[----:B------:R-:W-:Y:S01]  /*05b0*/  IABS R17, R18 ;  /* 0x0000001200117213 */ /* 0x000fe20000000000 */
[----:B------:R-:W0:Y:S01]  /*05c0*/  LDC.64 R112, c[0x0][0x218] ;  /* 0x00008600ff707b82 */ /* 0x000e220000000a00 */
[----:B------:R-:W-:Y:S01]  /*05d0*/  IABS R21, R19 ;  /* 0x0000001300157213 */ /* 0x000fe20000000000 */
[----:B------:R-:W-:Y:S01]  /*05e0*/  ULDC UR4, c[0x0][0x234] ;  /* 0x00008d0000047ab9 */ /* 0x000fe20000000800 */
[----:B------:R-:W1:Y:S01]  /*05f0*/  I2F.RP R9, R17 ;  /* 0x0000001100097306 */ /* 0x000e620000209400 */
[----:B------:R-:W-:Y:S01]  /*0600*/  LEA.HI R25, R3, R8, RZ, 0x19 ;  /* 0x0000000803197211 */ /* 0x000fe200078fc8ff */
[----:B------:R-:W-:Y:S01]  /*0610*/  USHF.R.U32.HI UR12, URZ, 0x4, UR5 ;  /* 0x000000043f0c7899 */ /* 0x000fe20008011605 */
[----:B------:R-:W-:Y:S01]  /*0620*/  IABS R20, R7 ;  /* 0x0000000700147213 */ /* 0x000fe20000000000 */
[----:B------:R-:W-:Y:S01]  /*0630*/  ULDC.64 UR8, c[0x0][0x210] ;  /* 0x0000840000087ab9 */ /* 0x000fe20000000a00 */
[----:B------:R-:W-:Y:S01]  /*0640*/  ISETP.GE.AND P3, PT, R7, RZ, PT ;  /* 0x000000ff0700720c */ /* 0x000fe20003f66270 */
[C---:B------:R-:W-:Y:S01]  /*0650*/  VIADD R26, R25.reuse, 0xe ;  /* 0x0000000e191a7836 */ /* 0x040fe20000000000 */
[----:B------:R-:W-:Y:S01]  /*0660*/  ISETP.NE.AND P4, PT, R18, RZ, PT ;  /* 0x000000ff1200720c */ /* 0x000fe20003f85270 */
[----:B------:R-:W2:Y:S01]  /*0670*/  I2F.RP R6, R21 ;  /* 0x0000001500067306 */ /* 0x000ea20000209400 */
[C---:B------:R-:W-:Y:S01]  /*0680*/  VIADD R27, R25.reuse, 0xc ;  /* 0x0000000c191b7836 */ /* 0x040fe20000000000 */
[----:B------:R-:W-:Y:S01]  /*0690*/  USGXT.U32 UR12, UR12, 0xe ;  /* 0x0000000e0c0c789a */ /* 0x000fe20008000000 */
[----:B------:R-:W-:Y:S01]  /*06a0*/  VIADD R28, R25, 0xa ;  /* 0x0000000a191c7836 */ /* 0x000fe20000000000 */
[----:B------:R-:W-:Y:S01]  /*06b0*/  LOP3.LUT R33, R11, 0x68, RZ, 0xfc, !PT ;  /* 0x000000680b217812 */ /* 0x000fe200078efcff */
[----:B------:R-:W-:Y:S01]  /*06c0*/  VIADD R29, R25, 0x8 ;  /* 0x00000008191d7836 */ /* 0x000fe20000000000 */
[----:B------:R-:W-:Y:S01]  /*06d0*/  LOP3.LUT R34, R11, 0x64, RZ, 0xfc, !PT ;  /* 0x000000640b227812 */ /* 0x000fe200078efcff */
[C---:B------:R-:W-:Y:S01]  /*06e0*/  VIADD R30, R25.reuse, 0x6 ;  /* 0x00000006191e7836 */ /* 0x040fe20000000000 */
[----:B-1----:R-:W1:Y:S01]  /*06f0*/  MUFU.RCP R9, R9 ;  /* 0x0000000900097308 */ /* 0x002e620000001000 */
[----:B------:R-:W-:Y:S01]  /*0700*/  IABS R14, R28 ;  /* 0x0000001c000e7213 */ /* 0x000fe20000000000 */
[----:B------:R-:W-:Y:S01]  /*0710*/  VIADD R31, R25, 0x4 ;  /* 0x00000004191f7836 */ /* 0x000fe20000000000 */
[----:B------:R-:W-:Y:S01]  /*0720*/  LOP3.LUT R35, R11, 0x60, RZ, 0xfc, !PT ;  /* 0x000000600b237812 */ /* 0x000fe200078efcff */
[----:B------:R-:W-:Y:S01]  /*0730*/  VIADD R32, R25, 0x2 ;  /* 0x0000000219207836 */ /* 0x000fe20000000000 */
[C---:B------:R-:W-:Y:S01]  /*0740*/  LOP3.LUT R36, R11.reuse, 0x5c, RZ, 0xfc, !PT ;  /* 0x0000005c0b247812 */ /* 0x040fe200078efcff */
[----:B------:R-:W-:Y:S01]  /*0750*/  UIADD3 UR41, UR5, 0x4000, URZ ;  /* 0x0000400005297890 */ /* 0x000fe2000fffe03f */
[----:B------:R-:W-:Y:S01]  /*0760*/  IABS R23, R31 ;  /* 0x0000001f00177213 */ /* 0x000fe20000000000 */
[----:B--2---:R-:W2:Y:S01]  /*0770*/  MUFU.RCP R6, R6 ;  /* 0x0000000600067308 */ /* 0x004ea20000001000 */
[----:B------:R-:W-:Y:S01]  /*0780*/  IABS R24, R32 ;  /* 0x0000002000187213 */ /* 0x000fe20000000000 */
[----:B------:R-:W-:Y:S01]  /*0790*/  ULDC UR40, c[0x0][0x230] ;  /* 0x00008c0000287ab9 */ /* 0x000fe20000000800 */
[----:B------:R-:W-:-:S02]  /*07a0*/  LOP3.LUT R37, R11, 0x58, RZ, 0xfc, !PT ;  /* 0x000000580b257812 */ /* 0x000fc400078efcff */
[C---:B------:R-:W-:Y:S02]  /*07b0*/  LOP3.LUT R38, R11.reuse, 0x54, RZ, 0xfc, !PT ;  /* 0x000000540b267812 */ /* 0x040fe400078efcff */
[----:B------:R-:W-:Y:S01]  /*07c0*/  LOP3.LUT R39, R11, 0x50, RZ, 0xfc, !PT ;  /* 0x000000500b277812 */ /* 0x000fe200078efcff */
[----:B-1----:R-:W-:Y:S01]  /*07d0*/  VIADD R12, R9, 0xffffffe ;  /* 0x0ffffffe090c7836 */ /* 0x002fe20000000000 */
[C---:B------:R-:W-:Y:S02]  /*07e0*/  LOP3.LUT R40, R11.reuse, 0x4c, RZ, 0xfc, !PT ;  /* 0x0000004c0b287812 */ /* 0x040fe400078efcff */
[C---:B------:R-:W-:Y:S01]  /*07f0*/  LOP3.LUT R41, R11.reuse, 0x48, RZ, 0xfc, !PT ;  /* 0x000000480b297812 */ /* 0x040fe200078efcff */
[----:B------:R1:W3:Y:S01]  /*0800*/  F2I.FTZ.U32.TRUNC.NTZ R13, R12 ;  /* 0x0000000c000d7305 */ /* 0x0002e2000021f000 */
[C---:B------:R-:W-:Y:S02]  /*0810*/  LOP3.LUT R42, R11.reuse, 0x44, RZ, 0xfc, !PT ;  /* 0x000000440b2a7812 */ /* 0x040fe400078efcff */
[C---:B------:R-:W-:Y:S01]  /*0820*/  LOP3.LUT R43, R11.reuse, 0x40, RZ, 0xfc, !PT ;  /* 0x000000400b2b7812 */ /* 0x040fe200078efcff */
[----:B--2---:R-:W-:Y:S01]  /*0830*/  VIADD R4, R6, 0xffffffe ;  /* 0x0ffffffe06047836 */ /* 0x004fe20000000000 */
[----:B------:R-:W-:-:S02]  /*0840*/  LOP3.LUT R44, R11, 0x3c, RZ, 0xfc, !PT ;  /* 0x0000003c0b2c7812 */ /* 0x000fc400078efcff */
[C---:B------:R-:W-:Y:S01]  /*0850*/  LOP3.LUT R45, R11.reuse, 0x38, RZ, 0xfc, !PT ;  /* 0x000000380b2d7812 */ /* 0x040fe200078efcff */
[----:B------:R2:W4:Y:S01]  /*0860*/  F2I.FTZ.U32.TRUNC.NTZ R5, R4 ;  /* 0x0000000400057305 */ /* 0x000522000021f000 */
[----:B-1----:R-:W-:Y:S01]  /*0870*/  IMAD.MOV.U32 R12, RZ, RZ, RZ ;  /* 0x000000ffff0c7224 */ /* 0x002fe200078e00ff */
[C---:B------:R-:W-:Y:S02]  /*0880*/  LOP3.LUT R46, R11.reuse, 0x34, RZ, 0xfc, !PT ;  /* 0x000000340b2e7812 */ /* 0x040fe400078efcff */
[C---:B------:R-:W-:Y:S02]  /*0890*/  LOP3.LUT R47, R11.reuse, 0x30, RZ, 0xfc, !PT ;  /* 0x000000300b2f7812 */ /* 0x040fe400078efcff */
[C---:B------:R-:W-:Y:S01]  /*08a0*/  LOP3.LUT R48, R11.reuse, 0x2c, RZ, 0xfc, !PT ;  /* 0x0000002c0b307812 */ /* 0x040fe200078efcff */
[----:B---3--:R-:W-:Y:S01]  /*08b0*/  IMAD.MOV R10, RZ, RZ, -R13 ;  /* 0x000000ffff0a7224 */ /* 0x008fe200078e0a0d */
[C---:B------:R-:W-:Y:S01]  /*08c0*/  LOP3.LUT R49, R11.reuse, 0x28, RZ, 0xfc, !PT ;  /* 0x000000280b317812 */ /* 0x040fe200078efcff */
[----:B--2---:R-:W-:Y:S01]  /*08d0*/  IMAD.MOV.U32 R4, RZ, RZ, RZ ;  /* 0x000000ffff047224 */ /* 0x004fe200078e00ff */
[C---:B------:R-:W-:Y:S01]  /*08e0*/  LOP3.LUT R50, R11.reuse, 0x24, RZ, 0xfc, !PT ;  /* 0x000000240b327812 */ /* 0x040fe200078efcff */
[----:B------:R-:W-:Y:S01]  /*08f0*/  IMAD R15, R10, R17, RZ ;  /* 0x000000110a0f7224 */ /* 0x000fe200078e02ff */
[----:B------:R-:W-:-:S02]  /*0900*/  LOP3.LUT R51, R11, 0x20, RZ, 0xfc, !PT ;  /* 0x000000200b337812 */ /* 0x000fc400078efcff */
[----:B------:R-:W-:Y:S01]  /*0910*/  LOP3.LUT R52, R11, 0x1c, RZ, 0xfc, !PT ;  /* 0x0000001c0b347812 */ /* 0x000fe200078efcff */
[----:B------:R-:W-:Y:S01]  /*0920*/  IMAD.HI.U32 R13, R13, R15, R12 ;  /* 0x0000000f0d0d7227 */ /* 0x000fe200078e000c */
[----:B------:R-:W-:Y:S02]  /*0930*/  IABS R12, R27 ;  /* 0x0000001b000c7213 */ /* 0x000fe40000000000 */
[----:B------:R-:W-:Y:S01]  /*0940*/  IABS R15, R30 ;  /* 0x0000001e000f7213 */ /* 0x000fe20000000000 */
[----:B----4-:R-:W-:Y:S02]  /*0950*/  IMAD.MOV R6, RZ, RZ, -R5 ;  /* 0x000000ffff067224 */ /* 0x010fe400078e0a05 */
[----:B------:R-:W-:-:S04]  /*0960*/  IMAD.HI.U32 R13, R13, R20, RZ ;  /* 0x000000140d0d7227 */ /* 0x000fc800078e00ff */
[----:B------:R-:W-:Y:S01]  /*0970*/  IMAD R9, R6, R21, RZ ;  /* 0x0000001506097224 */ /* 0x000fe200078e02ff */
[----:B------:R-:W-:Y:S01]  /*0980*/  IABS R6, R26 ;  /* 0x0000001a00067213 */ /* 0x000fe20000000000 */
[----:B------:R-:W-:Y:S02]  /*0990*/  IMAD.MOV R13, RZ, RZ, -R13 ;  /* 0x000000ffff0d7224 */ /* 0x000fe400078e0a0d */
[----:B------:R-:W-:-:S04]  /*09a0*/  IMAD.HI.U32 R4, R5, R9, R4 ;  /* 0x0000000905047227 */ /* 0x000fc800078e0004 */
[C---:B------:R-:W-:Y:S02]  /*09b0*/  IMAD R20, R17.reuse, R13, R20 ;  /* 0x0000000d11147224 */ /* 0x040fe400078e0214 */
[----:B------:R-:W-:Y:S02]  /*09c0*/  IMAD.MOV.U32 R9, RZ, RZ, R6 ;  /* 0x000000ffff097224 */ /* 0x000fe400078e0006 */
[----:B------:R-:W-:Y:S01]  /*09d0*/  IMAD.HI.U32 R6, R4, R12, RZ ;  /* 0x0000000c04067227 */ /* 0x000fe200078e00ff */
[----:B------:R-:W-:-:S03]  /*09e0*/  ISETP.GT.U32.AND P0, PT, R17, R20, PT ;  /* 0x000000141100720c */ /* 0x000fc60003f04070 */
[----:B------:R-:W-:-:S04]  /*09f0*/  IMAD.HI.U32 R5, R4, R9, RZ ;  /* 0x0000000904057227 */ /* 0x000fc800078e00ff */
[----:B------:R-:W-:Y:S02]  /*0a00*/  IMAD.MOV R10, RZ, RZ, -R5 ;  /* 0x000000ffff0a7224 */ /* 0x000fe400078e0a05 */
[----:B------:R-:W-:Y:S02]  /*0a10*/  IMAD.MOV R13, RZ, RZ, -R6 ;  /* 0x000000ffff0d7224 */ /* 0x000fe400078e0a06 */
[----:B------:R-:W-:Y:S01]  /*0a20*/  IMAD R6, R21, R10, R9 ;  /* 0x0000000a15067224 */ /* 0x000fe200078e0209 */
[----:B------:R-:W-:Y:S01]  /*0a30*/  IABS R10, R29 ;  /* 0x0000001d000a7213 */ /* 0x000fe20000000000 */
[----:B------:R-:W-:-:S03]  /*0a40*/  IMAD.HI.U32 R5, R4, R14, RZ ;  /* 0x0000000e04057227 */ /* 0x000fc600078e00ff */
[C---:B------:R-:W-:Y:S01]  /*0a50*/  ISETP.GT.U32.AND P1, PT, R21.reuse, R6, PT ;  /* 0x000000061500720c */ /* 0x040fe20003f24070 */
[C---:B------:R-:W-:Y:S02]  /*0a60*/  IMAD R9, R21.reuse, R13, R12 ;  /* 0x0000000d15097224 */ /* 0x040fe400078e020c */
[----:B------:R-:W-:Y:S02]  /*0a70*/  @!P0 IMAD.IADD R20, R20, 0x1, -R17 ;  /* 0x0000000114148824 */ /* 0x000fe400078e0a11 */
[----:B------:R-:W-:Y:S01]  /*0a80*/  IMAD.MOV.U32 R13, RZ, RZ, R10 ;  /* 0x000000ffff0d7224 */ /* 0x000fe200078e000a */
[----:B------:R-:W-:Y:S01]  /*0a90*/  ISETP.GT.U32.AND P5, PT, R21, R9, PT ;  /* 0x000000091500720c */ /* 0x000fe20003fa4070 */
[----:B------:R-:W-:Y:S01]  /*0aa0*/  IMAD.MOV R10, RZ, RZ, -R5 ;  /* 0x000000ffff0a7224 */ /* 0x000fe200078e0a05 */
[----:B------:R-:W-:Y:S01]  /*0ab0*/  ISETP.GT.U32.AND P0, PT, R17, R20, PT ;  /* 0x000000141100720c */ /* 0x000fe20003f04070 */
[----:B------:R-:W-:-:S04]  /*0ac0*/  IMAD.HI.U32 R5, R4, R13, RZ ;  /* 0x0000000d04057227 */ /* 0x000fc800078e00ff */
[----:B------:R-:W-:-:S04]  /*0ad0*/  IMAD.HI.U32 R12, R4, R15, RZ ;  /* 0x0000000f040c7227 */ /* 0x000fc800078e00ff */
[C---:B------:R-:W-:Y:S02]  /*0ae0*/  IMAD R10, R21.reuse, R10, R14 ;  /* 0x0000000a150a7224 */ /* 0x040fe400078e020e */
[----:B------:R-:W-:Y:S01]  /*0af0*/  IMAD.MOV R14, RZ, RZ, -R5 ;  /* 0x000000ffff0e7224 */ /* 0x000fe200078e0a05 */
[----:B------:R-:W-:Y:S01]  /*0b00*/  IABS R5, R25 ;  /* 0x0000001900057213 */ /* 0x000fe20000000000 */
[----:B------:R-:W-:Y:S01]  /*0b10*/  IMAD.MOV R22, RZ, RZ, -R12 ;  /* 0x000000ffff167224 */ /* 0x000fe200078e0a0c */
[C---:B------:R-:W-:Y:S01]  /*0b20*/  ISETP.GT.U32.AND P6, PT, R21.reuse, R10, PT ;  /* 0x0000000a1500720c */ /* 0x040fe20003fc4070 */
[C---:B------:R-:W-:Y:S02]  /*0b30*/  IMAD R12, R21.reuse, R14, R13 ;  /* 0x0000000e150c7224 */ /* 0x040fe400078e020d */
[----:B------:R-:W-:Y:S02]  /*0b40*/  IMAD R14, R21, R22, R15 ;  /* 0x00000016150e7224 */ /* 0x000fe400078e020f */
[----:B------:R-:W-:-:S02]  /*0b50*/  IMAD.MOV.U32 R22, RZ, RZ, R5 ;  /* 0x000000ffff167224 */ /* 0x000fc400078e0005 */
[----:B------:R-:W-:Y:S01]  /*0b60*/  IMAD.HI.U32 R5, R4, R23, RZ ;  /* 0x0000001704057227 */ /* 0x000fe200078e00ff */
[----:B------:R-:W-:-:S03]  /*0b70*/  ISETP.GT.U32.AND P2, PT, R21, R14, PT ;  /* 0x0000000e1500720c */ /* 0x000fc60003f44070 */
[----:B------:R-:W-:Y:S01]  /*0b80*/  @!P0 IMAD.IADD R20, R20, 0x1, -R17 ;  /* 0x0000000114148824 */ /* 0x000fe200078e0a11 */
[----:B------:R-:W-:Y:S01]  /*0b90*/  ISETP.GT.U32.AND P0, PT, R21, R12, PT ;  /* 0x0000000c1500720c */ /* 0x000fe20003f04070 */
[----:B------:R-:W-:-:S04]  /*0ba0*/  IMAD.HI.U32 R13, R4, R24, RZ ;  /* 0x00000018040d7227 */ /* 0x000fc800078e00ff */
[----:B------:R-:W-:-:S04]  /*0bb0*/  IMAD.HI.U32 R17, R4, R22, RZ ;  /* 0x0000001604117227 */ /* 0x000fc800078e00ff */
[----:B------:R-:W-:Y:S01]  /*0bc0*/  IMAD.MOV R4, RZ, RZ, -R5 ;  /* 0x000000ffff047224 */ /* 0x000fe200078e0a05 */
[----:B------:R-:W-:Y:S01]  /*0bd0*/  SHF.R.S32.HI R5, RZ, 0x1f, R16 ;  /* 0x0000001fff057819 */ /* 0x000fe20000011410 */
[----:B------:R-:W-:Y:S01]  /*0be0*/  @!P3 IMAD.MOV R20, RZ, RZ, -R20 ;  /* 0x000000ffff14b224 */ /* 0x000fe200078e0a14 */
[----:B------:R-:W-:Y:S01]  /*0bf0*/  @!P4 LOP3.LUT R20, RZ, R18, RZ, 0x33, !PT ;  /* 0x00000012ff14c212 */ /* 0x000fe200078e33ff */
[----:B------:R-:W-:Y:S01]  /*0c00*/  IMAD R4, R21, R4, R23 ;  /* 0x0000000415047224 */ /* 0x000fe200078e0217 */
[----:B------:R-:W-:Y:S01]  /*0c10*/  LEA.HI R16, R5, R16, RZ, 0x7 ;  /* 0x0000001005107211 */ /* 0x000fe200078f38ff */
[----:B------:R-:W-:Y:S01]  /*0c20*/  IMAD.MOV R17, RZ, RZ, -R17 ;  /* 0x000000ffff117224 */ /* 0x000fe200078e0a11 */
[----:B------:R-:W-:Y:S01]  /*0c30*/  LOP3.LUT R5, RZ, R19, RZ, 0x33, !PT ;  /* 0x00000013ff057212 */ /* 0x000fe200078e33ff */
[----:B------:R-:W-:Y:S01]  /*0c40*/  IMAD.MOV R13, RZ, RZ, -R13 ;  /* 0x000000ffff0d7224 */ /* 0x000fe200078e0a0d */
[C---:B------:R-:W-:Y:S01]  /*0c50*/  ISETP.GT.U32.AND P3, PT, R21.reuse, R4, PT ;  /* 0x000000041500720c */ /* 0x040fe20003f64070 */
[C---:B------:R-:W-:Y:S01]  /*0c60*/  IMAD R17, R21.reuse, R17, R22 ;  /* 0x0000001115117224 */ /* 0x040fe200078e0216 */
[----:B------:R-:W1:Y:S01]  /*0c70*/  LDC R23, c[0x0][0x23c] ;  /* 0x00008f00ff177b82 */ /* 0x000e620000000800 */
[--C-:B------:R-:W-:Y:S01]  /*0c80*/  @!P0 IMAD.IADD R12, R12, 0x1, -R21.reuse ;  /* 0x000000010c0c8824 */ /* 0x100fe200078e0a15 */
[----:B------:R-:W-:Y:S01]  /*0c90*/  ISETP.GE.AND P0, PT, R26, RZ, PT ;  /* 0x000000ff1a00720c */ /* 0x000fe20003f06270 */
[--C-:B------:R-:W-:Y:S01]  /*0ca0*/  @!P2 IMAD.IADD R14, R14, 0x1, -R21.reuse ;  /* 0x000000010e0ea824 */ /* 0x100fe200078e0a15 */
[C---:B------:R-:W-:Y:S01]  /*0cb0*/  ISETP.GT.U32.AND P2, PT, R21.reuse, R17, PT ;  /* 0x000000111500720c */ /* 0x040fe20003f44070 */
[----:B------:R-:W-:Y:S01]  /*0cc0*/  IMAD R15, R21, R13, R24 ;  /* 0x0000000d150f7224 */ /* 0x000fe200078e0218 */
[----:B------:R-:W-:Y:S01]  /*0cd0*/  SHF.R.S32.HI R16, RZ, 0x7, R16 ;  /* 0x00000007ff107819 */ /* 0x000fe20000011410 */
[----:B------:R-:W-:-:S02]  /*0ce0*/  @!P5 IMAD.IADD R9, R9, 0x1, -R21 ;  /* 0x000000010909d824 */ /* 0x000fc400078e0a15 */
[--C-:B------:R-:W-:Y:S01]  /*0cf0*/  @!P1 IMAD.IADD R6, R6, 0x1, -R21.reuse ;  /* 0x0000000106069824 */ /* 0x100fe200078e0a15 */
[C---:B------:R-:W-:Y:S01]  /*0d00*/  ISETP.GT.U32.AND P1, PT, R21.reuse, R15, PT ;  /* 0x0000000f1500720c */ /* 0x040fe20003f24070 */
[--C-:B------:R-:W-:Y:S01]  /*0d10*/  @!P3 IMAD.IADD R4, R4, 0x1, -R21.reuse ;  /* 0x000000010404b824 */ /* 0x100fe200078e0a15 */
[C---:B------:R-:W-:Y:S01]  /*0d20*/  ISETP.GT.U32.AND P3, PT, R21.reuse, R12, PT ;  /* 0x0000000c1500720c */ /* 0x040fe20003f64070 */
[--C-:B------:R-:W-:Y:S01]  /*0d30*/  @!P6 IMAD.IADD R10, R10, 0x1, -R21.reuse ;  /* 0x000000010a0ae824 */ /* 0x100fe200078e0a15 */
[C---:B------:R-:W-:Y:S01]  /*0d40*/  ISETP.GT.U32.AND P4, PT, R21.reuse, R9, PT ;  /* 0x000000091500720c */ /* 0x040fe20003f84070 */
[----:B------:R-:W-:Y:S01]  /*0d50*/  IMAD R20, R20, UR4, RZ ;  /* 0x0000000414147c24 */ /* 0x000fe2000f8e02ff */
[----:B------:R-:W-:Y:S01]  /*0d60*/  ISETP.GT.U32.AND P6, PT, R21, R6, PT ;  /* 0x000000061500720c */ /* 0x000fe20003fc4070 */
[--C-:B------:R-:W-:Y:S01]  /*0d70*/  @!P2 IMAD.IADD R17, R17, 0x1, -R21.reuse ;  /* 0x000000011111a824 */ /* 0x100fe200078e0a15 */
[----:B------:R-:W-:Y:S01]  /*0d80*/  ISETP.GE.AND P2, PT, R27, RZ, PT ;  /* 0x000000ff1b00720c */ /* 0x000fe20003f46270 */
[----:B------:R-:W-:Y:S01]  /*0d90*/  IMAD.SHL.U32 R13, R2, 0x2, RZ ;  /* 0x00000002020d7824 */ /* 0x000fe200078e00ff */
[----:B------:R-:W-:Y:S01]  /*0da0*/  ISETP.GT.U32.AND P5, PT, R21, R10, PT ;  /* 0x0000000a1500720c */ /* 0x000fe20003fa4070 */
[----:B------:R-:W-:Y:S01]  /*0db0*/  UMOV UR4, URZ ;  /* 0x0000003f00047c82 */ /* 0x000fe20008000000 */
[----:B------:R-:W-:Y:S01]  /*0dc0*/  CS2R R26, SRZ ;  /* 0x00000000001a7805 */ /* 0x000fe2000001ff00 */
[--C-:B------:R-:W-:Y:S01]  /*0dd0*/  @!P1 IMAD.IADD R15, R15, 0x1, -R21.reuse ;  /* 0x000000010f0f9824 */ /* 0x100fe200078e0a15 */
[C---:B------:R-:W-:Y:S01]  /*0de0*/  ISETP.GT.U32.AND P1, PT, R21.reuse, R14, PT ;  /* 0x0000000e1500720c */ /* 0x040fe20003f24070 */
[--C-:B------:R-:W-:Y:S01]  /*0df0*/  @!P3 IMAD.IADD R12, R12, 0x1, -R21.reuse ;  /* 0x000000010c0cb824 */ /* 0x100fe200078e0a15 */
[----:B------:R-:W-:Y:S01]  /*0e00*/  ISETP.GT.U32.AND P3, PT, R21, R17, PT ;  /* 0x000000111500720c */ /* 0x000fe20003f64070 */
[--C-:B------:R-:W-:Y:S01]  /*0e10*/  @!P4 IMAD.IADD R9, R9, 0x1, -R21.reuse ;  /* 0x000000010909c824 */ /* 0x100fe200078e0a15 */
[C---:B------:R-:W-:Y:S01]  /*0e20*/  ISETP.GT.U32.AND P4, PT, R21.reuse, R4, PT ;  /* 0x000000041500720c */ /* 0x040fe20003f84070 */
[----:B------:R-:W-:Y:S01]  /*0e30*/  @!P6 IMAD.IADD R6, R6, 0x1, -R21 ;  /* 0x000000010606e824 */ /* 0x000fe200078e0a15 */
[----:B------:R-:W-:Y:S01]  /*0e40*/  ISETP.GT.U32.AND P6, PT, R21, R15, PT ;  /* 0x0000000f1500720c */ /* 0x000fe20003fc4070 */
[----:B------:R-:W-:Y:S01]  /*0e50*/  @!P2 IMAD.MOV R9, RZ, RZ, -R9 ;  /* 0x000000ffff09a224 */ /* 0x000fe200078e0a09 */
[----:B------:R-:W-:Y:S01]  /*0e60*/  ISETP.GE.AND P2, PT, R32, RZ, PT ;  /* 0x000000ff2000720c */ /* 0x000fe20003f46270 */
[----:B------:R-:W-:Y:S01]  /*0e70*/  @!P0 IMAD.MOV R6, RZ, RZ, -R6 ;  /* 0x000000ffff068224 */ /* 0x000fe200078e0a06 */
[----:B------:R-:W-:Y:S01]  /*0e80*/  ISETP.GE.AND P0, PT, R28, RZ, PT ;  /* 0x000000ff1c00720c */ /* 0x000fe20003f06270 */
[--C-:B------:R-:W-:Y:S01]  /*0e90*/  @!P5 IMAD.IADD R10, R10, 0x1, -R21.reuse ;  /* 0x000000010a0ad824 */ /* 0x100fe200078e0a15 */
[----:B------:R-:W-:Y:S01]  /*0ea0*/  ISETP.GE.AND P5, PT, R25, RZ, PT ;  /* 0x000000ff1900720c */ /* 0x000fe20003fa6270 */
[--C-:B------:R-:W-:Y:S01]  /*0eb0*/  @!P1 IMAD.IADD R14, R14, 0x1, -R21.reuse ;  /* 0x000000010e0e9824 */ /* 0x100fe200078e0a15 */
[----:B------:R-:W-:Y:S01]  /*0ec0*/  ISETP.GE.AND P1, PT, R29, RZ, PT ;  /* 0x000000ff1d00720c */ /* 0x000fe20003f26270 */
[--C-:B------:R-:W-:Y:S01]  /*0ed0*/  @!P3 IMAD.IADD R17, R17, 0x1, -R21.reuse ;  /* 0x000000011111b824 */ /* 0x100fe200078e0a15 */
[----:B------:R-:W-:Y:S01]  /*0ee0*/  ISETP.NE.AND P3, PT, R19, RZ, PT ;  /* 0x000000ff1300720c */ /* 0x000fe20003f65270 */
[--C-:B------:R-:W-:Y:S01]  /*0ef0*/  @!P4 IMAD.IADD R4, R4, 0x1, -R21.reuse ;  /* 0x000000010404c824 */ /* 0x100fe200078e0a15 */
[----:B------:R-:W2:Y:S01]  /*0f00*/  LDC R19, c[0x0][0x240] ;  /* 0x00009000ff137b82 */ /* 0x000ea20000000800 */
[----:B------:R-:W-:Y:S01]  /*0f10*/  ISETP.NE.U32.AND P4, PT, R3, RZ, PT ;  /* 0x000000ff0300720c */ /* 0x000fe20003f85070 */
[----:B------:R-:W-:Y:S01]  /*0f20*/  @!P6 IMAD.IADD R15, R15, 0x1, -R21 ;  /* 0x000000010f0fe824 */ /* 0x000fe200078e0a15 */
[----:B------:R-:W-:-:S02]  /*0f30*/  ISETP.GE.AND P6, PT, R30, RZ, PT ;  /* 0x000000ff1e00720c */ /* 0x000fc40003fc6270 */
[----:B------:R-:W-:Y:S02]  /*0f40*/  CS2R R24, SRZ ;  /* 0x0000000000187805 */ /* 0x000fe4000001ff00 */
[----:B------:R-:W-:Y:S01]  /*0f50*/  SEL R18, RZ, 0x90, !P4 ;  /* 0x00000090ff127807 */ /* 0x000fe20006000000 */
[----:B------:R-:W-:Y:S01]  /*0f60*/  @!P0 IMAD.MOV R10, RZ, RZ, -R10 ;  /* 0x000000ffff0a8224 */ /* 0x000fe200078e0a0a */
[----:B------:R-:W-:Y:S01]  /*0f70*/  ISETP.GE.AND P4, PT, R31, RZ, PT ;  /* 0x000000ff1f00720c */ /* 0x000fe20003f86270 */
[----:B------:R-:W-:Y:S01]  /*0f80*/  @!P2 IMAD.MOV R15, RZ, RZ, -R15 ;  /* 0x000000ffff0fa224 */ /* 0x000fe200078e0a0f */
[C---:B------:R-:W-:Y:S01]  /*0f90*/  SEL R6, R5.reuse, R6, !P3 ;  /* 0x0000000605067207 */ /* 0x040fe20005800000 */
[----:B------:R-:W-:Y:S01]  /*0fa0*/  @!P1 IMAD.MOV R12, RZ, RZ, -R12 ;  /* 0x000000ffff0c9224 */ /* 0x000fe200078e0a0c */
[C---:B------:R-:W-:Y:S01]  /*0fb0*/  SEL R9, R5.reuse, R9, !P3 ;  /* 0x0000000905097207 */ /* 0x040fe20005800000 */
[----:B------:R-:W-:Y:S01]  /*0fc0*/  @!P5 IMAD.MOV R17, RZ, RZ, -R17 ;  /* 0x000000ffff11d224 */ /* 0x000fe200078e0a11 */
[----:B------:R-:W-:-:S02]  /*0fd0*/  SEL R10, R5, R10, !P3 ;  /* 0x0000000a050a7207 */ /* 0x000fc40005800000 */
[C---:B------:R-:W-:Y:S01]  /*0fe0*/  SEL R12, R5.reuse, R12, !P3 ;  /* 0x0000000c050c7207 */ /* 0x040fe20005800000 */
[----:B------:R-:W-:Y:S01]  /*0ff0*/  @!P6 IMAD.MOV R14, RZ, RZ, -R14 ;  /* 0x000000ffff0ee224 */ /* 0x000fe200078e0a0e */
[C---:B------:R-:W-:Y:S02]  /*1000*/  SEL R15, R5.reuse, R15, !P3 ;  /* 0x0000000f050f7207 */ /* 0x040fe40005800000 */
[----:B------:R-:W-:Y:S01]  /*1010*/  LEA R54, P0, R20, UR8, 0x1 ;  /* 0x0000000814367c11 */ /* 0x000fe2000f8008ff */
[----:B------:R-:W-:Y:S01]  /*1020*/  @!P4 IMAD.MOV R4, RZ, RZ, -R4 ;  /* 0x000000ffff04c224 */ /* 0x000fe200078e0a04 */
[C---:B------:R-:W-:Y:S01]  /*1030*/  SEL R14, R5.reuse, R14, !P3 ;  /* 0x0000000e050e7207 */ /* 0x040fe20005800000 */
[----:B------:R-:W-:Y:S01]  /*1040*/  UIADD3 UR8, UP0, UR12, 0x80, URZ ;  /* 0x000000800c087890 */ /* 0x000fe2000ff1e03f */
[----:B------:R-:W-:Y:S01]  /*1050*/  LOP3.LUT R13, R18, R13, RZ, 0x3c, !PT ;  /* 0x0000000d120d7212 */ /* 0x000fe200078e3cff */
[-C--:B--2---:R-:W-:Y:S01]  /*1060*/  IMAD R12, R12, R19.reuse, RZ ;  /* 0x000000130c0c7224 */ /* 0x084fe200078e02ff */
[C---:B------:R-:W-:Y:S01]  /*1070*/  SEL R4, R5.reuse, R4, !P3 ;  /* 0x0000000405047207 */ /* 0x040fe20005800000 */
[----:B------:R-:W-:Y:S01]  /*1080*/  IMAD R6, R6, R19, RZ ;  /* 0x0000001306067224 */ /* 0x000fe200078e02ff */
[----:B------:R-:W-:Y:S01]  /*1090*/  SEL R5, R5, R17, !P3 ;  /* 0x0000001105057207 */ /* 0x000fe20005800000 */
[-C--:B------:R-:W-:Y:S01]  /*10a0*/  IMAD R9, R9, R19.reuse, RZ ;  /* 0x0000001309097224 */ /* 0x080fe200078e02ff */
[-C--:B0-----:R-:W-:Y:S01]  /*10b0*/  LEA R68, P3, R12, R112.reuse, 0x1 ;  /* 0x000000700c447211 */ /* 0x081fe200078608ff */
[-C--:B------:R-:W-:Y:S01]  /*10c0*/  IMAD R4, R4, R19.reuse, RZ ;  /* 0x0000001304047224 */ /* 0x080fe200078e02ff */
[-C--:B------:R-:W-:Y:S01]  /*10d0*/  LEA R76, P6, R6, R112.reuse, 0x1 ;  /* 0x00000070064c7211 */ /* 0x080fe200078c08ff */
[----:B------:R-:W-:Y:S01]  /*10e0*/  IMAD R10, R10, R19, RZ ;  /* 0x000000130a0a7224 */ /* 0x000fe200078e02ff */
[----:B------:R-:W-:Y:S01]  /*10f0*/  LEA.HI.X.SX32 R69, R12, R113, 0x1, P3 ;  /* 0x000000710c457211 */ /* 0x000fe200018f0eff */
[-C--:B------:R-:W-:Y:S01]  /*1100*/  IMAD R14, R14, R19.reuse, RZ ;  /* 0x000000130e0e7224 */ /* 0x080fe200078e02ff */
[----:B------:R-:W0:Y:S01]  /*1110*/  LDC R12, c[0x0][0x238] ;  /* 0x00008e00ff0c7b82 */ /* 0x000e220000000800 */
[-C--:B------:R-:W-:Y:S01]  /*1120*/  IMAD R15, R15, R19.reuse, RZ ;  /* 0x000000130f0f7224 */ /* 0x080fe200078e02ff */
[----:B------:R-:W-:Y:S01]  /*1130*/  LEA R110, P5, R4, R112, 0x1 ;  /* 0x00000070046e7211 */ /* 0x000fe200078a08ff */
[----:B------:R-:W-:Y:S01]  /*1140*/  IMAD R5, R5, R19, RZ ;  /* 0x0000001305057224 */ /* 0x000fe200078e02ff */
[----:B------:R-:W-:-:S02]  /*1150*/  LEA.HI.X.SX32 R77, R6, R113, 0x1, P6 ;  /* 0x00000071064d7211 */ /* 0x000fc400030f0eff */
[-C--:B------:R-:W-:Y:S02]  /*1160*/  LEA R72, P1, R9, R112.reuse, 0x1 ;  /* 0x0000007009487211 */ /* 0x080fe400078208ff */
[-C--:B------:R-:W-:Y:S02]  /*1170*/  LEA R80, P2, R10, R112.reuse, 0x1 ;  /* 0x000000700a507211 */ /* 0x080fe400078408ff */
[-C--:B------:R-:W-:Y:S02]  /*1180*/  LEA R74, P4, R14, R112.reuse, 0x1 ;  /* 0x000000700e4a7211 */ /* 0x080fe400078808ff */
[----:B------:R-:W-:Y:S02]  /*1190*/  LEA R70, P6, R15, R112, 0x1 ;  /* 0x000000700f467211 */ /* 0x000fe400078c08ff */
[-C--:B------:R-:W-:Y:S01]  /*11a0*/  LEA.HI.X.SX32 R111, R4, R113.reuse, 0x1, P5 ;  /* 0x00000071046f7211 */ /* 0x080fe200028f0eff */
[----:B------:R-:W-:Y:S01]  /*11b0*/  IMAD.SHL.U32 R4, R0, 0x20, RZ ;  /* 0x0000002000047824 */ /* 0x000fe200078e00ff */
[----:B------:R-:W-:-:S02]  /*11c0*/  LEA.HI.X.SX32 R73, R9, R113, 0x1, P1 ;  /* 0x0000007109497211 */ /* 0x000fc400008f0eff */
[-C--:B------:R-:W-:Y:S02]  /*11d0*/  LEA.HI.X.SX32 R81, R10, R113.reuse, 0x1, P2 ;  /* 0x000000710a517211 */ /* 0x080fe400010f0eff */
[-C--:B------:R-:W-:Y:S02]  /*11e0*/  LEA.HI.X.SX32 R75, R14, R113.reuse, 0x1, P4 ;  /* 0x000000710e4b7211 */ /* 0x080fe400020f0eff */
[-C--:B------:R-:W-:Y:S02]  /*11f0*/  LEA.HI.X.SX32 R71, R15, R113.reuse, 0x1, P6 ;  /* 0x000000710f477211 */ /* 0x080fe400030f0eff */
[----:B------:R-:W-:Y:S01]  /*1200*/  LEA.HI.X.SX32 R55, R20, UR9, 0x1, P0 ;  /* 0x0000000914377c11 */ /* 0x000fe200080f0eff */
[-C--:B0-----:R-:W-:Y:S01]  /*1210*/  IMAD R33, R33, R12.reuse, RZ ;  /* 0x0000000c21217224 */ /* 0x081fe200078e02ff */
[C---:B------:R-:W-:Y:S01]  /*1220*/  LOP3.LUT R28, R11.reuse, 0x7c, RZ, 0xfc, !PT ;  /* 0x0000007c0b1c7812 */ /* 0x040fe200078efcff */
[-C--:B------:R-:W-:Y:S01]  /*1230*/  IMAD R34, R34, R12.reuse, RZ ;  /* 0x0000000c22227224 */ /* 0x080fe200078e02ff */
[----:B------:R-:W-:Y:S01]  /*1240*/  LOP3.LUT R29, R11, 0x78, RZ, 0xfc, !PT ;  /* 0x000000780b1d7812 */ /* 0x000fe200078efcff */
[-C--:B------:R-:W-:Y:S01]  /*1250*/  IMAD R35, R35, R12.reuse, RZ ;  /* 0x0000000c23237224 */ /* 0x080fe200078e02ff */
        /* <DEDUP_REMOVED lines=18> */
[----:B------:R-:W-:Y:S01]  /*1380*/  LOP3.LUT R14, R0, 0x7f, RZ, 0xc0, !PT ;  /* 0x0000007f000e7812 */ /* 0x000fe200078ec0ff */
[----:B------:R-:W-:Y:S01]  /*1390*/  IMAD R40, R40, R12, RZ ;  /* 0x0000000c28287224 */ /* 0x000fe200078e02ff */
[----:B------:R-:W-:Y:S01]  /*13a0*/  LEA R112, P1, R5, R112, 0x1 ;  /* 0x0000007005707211 */ /* 0x000fe200078208ff */
[-C--:B------:R-:W-:Y:S01]  /*13b0*/  IMAD R41, R41, R12.reuse, RZ ;  /* 0x0000000c29297224 */ /* 0x080fe200078e02ff */
[----:B------:R-:W-:Y:S01]  /*13c0*/  LOP3.LUT R20, R13, 0x800, R4, 0xf8, !PT ;  /* 0x000008000d147812 */ /* 0x000fe200078ef804 */
[-C--:B------:R-:W-:Y:S01]  /*13d0*/  IMAD R42, R42, R12.reuse, RZ ;  /* 0x0000000c2a2a7224 */ /* 0x080fe200078e02ff */
[----:B------:R-:W-:Y:S01]  /*13e0*/  LEA.HI.X.SX32 R113, R5, R113, 0x1, P1 ;  /* 0x0000007105717211 */ /* 0x000fe200008f0eff */
[-C--:B------:R-:W-:Y:S01]  /*13f0*/  IMAD R43, R43, R12.reuse, RZ ;  /* 0x0000000c2b2b7224 */ /* 0x080fe200078e02ff */
[----:B------:R-:W-:Y:S01]  /*1400*/  UIADD3.X UR9, UR4, 0x40000040, URZ, UP0, !UPT ;  /* 0x4000004004097890 */ /* 0x000fe200087fe43f */
[-C--:B------:R-:W-:Y:S01]  /*1410*/  IMAD R44, R44, R12.reuse, RZ ;  /* 0x0000000c2c2c7224 */ /* 0x080fe200078e02ff */
[----:B------:R-:W-:Y:S01]  /*1420*/  LOP3.LUT R21, R20, 0x40, RZ, 0x3c, !PT ;  /* 0x0000004014157812 */ /* 0x000fe200078e3cff */
[-C--:B------:R-:W-:Y:S01]  /*1430*/  IMAD R45, R45, R12.reuse, RZ ;  /* 0x0000000c2d2d7224 */ /* 0x080fe200078e02ff */
[----:B------:R-:W-:Y:S01]  /*1440*/  SHF.R.U32.HI R6, RZ, 0x5, R0 ;  /* 0x00000005ff067819 */ /* 0x000fe20000011600 */
[-C--:B------:R-:W-:Y:S01]  /*1450*/  IMAD R46, R46, R12.reuse, RZ ;  /* 0x0000000c2e2e7224 */ /* 0x080fe200078e02ff */
[----:B------:R-:W-:Y:S01]  /*1460*/  LOP3.LUT R20, R20, 0x60, RZ, 0x3c, !PT ;  /* 0x0000006014147812 */ /* 0x000fe200078e3cff */
[-C--:B------:R-:W-:Y:S01]  /*1470*/  IMAD R47, R47, R12.reuse, RZ ;  /* 0x0000000c2f2f7224 */ /* 0x080fe200078e02ff */
[----:B------:R-:W-:Y:S01]  /*1480*/  UIADD3.64 UR16, UR8, 0x80, URZ ;  /* 0x0000008008107897 */ /* 0x000fe2000fffe03f */
        /* <DEDUP_REMOVED lines=10> */
[----:B------:R-:W-:-:S02]  /*1530*/  IMAD R19, R19, R12, RZ ;  /* 0x0000000c13137224 */ /* 0x000fc400078e02ff */
[-C--:B------:R-:W-:Y:S02]  /*1540*/  IMAD R18, R18, R12.reuse, RZ ;  /* 0x0000000c12127224 */ /* 0x080fe400078e02ff */
[-C--:B------:R-:W-:Y:S02]  /*1550*/  IMAD R17, R17, R12.reuse, RZ ;  /* 0x0000000c11117224 */ /* 0x080fe400078e02ff */
[-C--:B------:R-:W-:Y:S02]  /*1560*/  IMAD R9, R9, R12.reuse, RZ ;  /* 0x0000000c09097224 */ /* 0x080fe400078e02ff */
[-C--:B------:R-:W-:Y:S02]  /*1570*/  IMAD R10, R10, R12.reuse, RZ ;  /* 0x0000000c0a0a7224 */ /* 0x080fe400078e02ff */
[-C--:B------:R-:W-:Y:S02]  /*1580*/  IMAD R11, R11, R12.reuse, RZ ;  /* 0x0000000c0b0b7224 */ /* 0x080fe400078e02ff */
[----:B------:R-:W-:-:S02]  /*1590*/  IMAD R15, R15, R12, RZ ;  /* 0x0000000c0f0f7224 */ /* 0x000fc400078e02ff */
[----:B-1----:R-:W-:Y:S02]  /*15a0*/  IMAD R13, R14, R23, RZ ;  /* 0x000000170e0d7224 */ /* 0x002fe400078e02ff */
[----:B------:R-:W-:Y:S02]  /*15b0*/  IMAD.SHL.U32 R5, R0, 0x2, RZ ;  /* 0x0000000200057824 */ /* 0x000fe400078e00ff */
[----:B------:R-:W-:Y:S02]  /*15c0*/  IMAD.SHL.U32 R12, R12, 0x80, RZ ;  /* 0x000000800c0c7824 */ /* 0x000fe400078e00ff */
[----:B------:R-:W-:-:S07]  /*15d0*/  IMAD.SHL.U32 R23, R23, 0x80, RZ ;  /* 0x0000008017177824 */ /* 0x000fce00078e00ff */
.L_x_1:
[----:B------:R-:W-:Y:S01]  /*15e0*/  SHF.R.U32.HI R66, RZ, 0x6, R0 ;  /* 0x00000006ff427819 */ /* 0x000fe20000011600 */
[----:B------:R-:W-:Y:S01]  /*15f0*/  IMAD.WIDE R58, R11, 0x2, R54 ;  /* 0x000000020b3a7825 */ /* 0x000fe200078e0236 */
[----:B------:R-:W-:Y:S02]  /*1600*/  PRMT R83, RZ, 0x7610, R83 ;  /* 0x00007610ff537816 */ /* 0x000fe40000000053 */
[----:B------:R-:W-:Y:S02]  /*1610*/  SGXT.U32 R66, R66, 0x2 ;  /* 0x000000024242781a */ /* 0x000fe40000000000 */
[----:B------:R-:W-:Y:S02]  /*1620*/  LOP3.LUT R53, R0, 0x7f, RZ, 0xc0, !PT ;  /* 0x0000007f00357812 */ /* 0x000fe400078ec0ff */
[C---:B------:R-:W-:Y:S02]  /*1630*/  ISETP.GE.AND P1, PT, R66.reuse, UR40, PT ;  /* 0x0000002842007c0c */ /* 0x040fe4000bf26270 */
[----:B------:R-:W-:-:S02]  /*1640*/  LOP3.LUT R14, R66, 0x4, RZ, 0xfc, !PT ;  /* 0x00000004420e7812 */ /* 0x000fc400078efcff */
[----:B------:R-:W-:Y:S02]  /*1650*/  LOP3.LUT R22, R66, 0x8, RZ, 0xfc, !PT ;  /* 0x0000000842167812 */ /* 0x000fe400078efcff */
[----:B------:R-:W-:Y:S02]  /*1660*/  ISETP.GE.AND P3, PT, R14, UR40, PT ;  /* 0x000000280e007c0c */ /* 0x000fe4000bf66270 */
[----:B------:R-:W-:Y:S02]  /*1670*/  LOP3.LUT R14, R66, 0xc, RZ, 0xfc, !PT ;  /* 0x0000000c420e7812 */ /* 0x000fe400078efcff */
[----:B------:R-:W-:Y:S02]  /*1680*/  ISETP.GE.AND P4, PT, R22, UR40, PT ;  /* 0x0000002816007c0c */ /* 0x000fe4000bf86270 */
[----:B------:R-:W-:Y:S01]  /*1690*/  ISETP.GE.AND P2, PT, R14, UR40, PT ;  /* 0x000000280e007c0c */ /* 0x000fe2000bf46270 */
[----:B------:R-:W-:Y:S01]  /*16a0*/  IMAD.WIDE R56, R15, 0x2, R54 ;  /* 0x000000020f387825 */ /* 0x000fe200078e0236 */
[----:B------:R-:W-:Y:S01]  /*16b0*/  LOP3.LUT R22, R66, 0x10, RZ, 0xfc, !PT ;  /* 0x0000001042167812 */ /* 0x000fe200078efcff */
[----:B------:R-:W2:Y:S01]  /*16c0*/  @!P1 LDG.E.U16 R83, desc[UR6][R58.64] ;  /* 0x000000063a539981 */ /* 0x000ea2000c1e1500 */
[----:B------:R-:W-:-:S02]  /*16d0*/  PRMT R96, RZ, 0x7610, R96 ;  /* 0x00007610ff607816 */ /* 0x000fc40000000060 */
[----:B------:R-:W-:Y:S02]  /*16e0*/  ISETP.GE.AND P0, PT, R53, UR40, PT ;  /* 0x0000002835007c0c */ /* 0x000fe4000bf06270 */
[C---:B------:R-:W-:Y:S02]  /*16f0*/  LOP3.LUT R53, R66.reuse, 0x14, RZ, 0xfc, !PT ;  /* 0x0000001442357812 */ /* 0x040fe400078efcff */
[----:B------:R-:W-:Y:S01]  /*1700*/  LOP3.LUT R14, R66, 0x18, RZ, 0xfc, !PT ;  /* 0x00000018420e7812 */ /* 0x000fe200078efcff */
[----:B------:R0:W3:Y:S01]  /*1710*/  @!P3 LDG.E.U16 R96, desc[UR6][R56.64] ;  /* 0x000000063860b981 */ /* 0x0000e2000c1e1500 */
[----:B------:R-:W-:Y:S01]  /*1720*/  ISETP.GE.AND P1, PT, R22, UR40, PT ;  /* 0x0000002816007c0c */ /* 0x000fe2000bf26270 */
[----:B------:R-:W-:Y:S01]  /*1730*/  IMAD.WIDE R60, R10, 0x2, R54 ;  /* 0x000000020a3c7825 */ /* 0x000fe200078e0236 */
[----:B------:R-:W-:Y:S02]  /*1740*/  PRMT R97, RZ, 0x7610, R97 ;  /* 0x00007610ff617816 */ /* 0x000fe40000000061 */
[----:B------:R-:W-:Y:S01]  /*1750*/  PRMT R95, RZ, 0x7610, R95 ;  /* 0x00007610ff5f7816 */ /* 0x000fe2000000005f */
[----:B------:R-:W-:Y:S01]  /*1760*/  IMAD.WIDE R62, R9, 0x2, R54 ;  /* 0x00000002093e7825 */ /* 0x000fe200078e0236 */
[----:B------:R-:W-:-:S02]  /*1770*/  ISETP.GE.AND P5, PT, R53, UR40, PT ;  /* 0x0000002835007c0c */ /* 0x000fc4000bfa6270 */
[----:B------:R-:W-:Y:S01]  /*1780*/  ISETP.GE.AND P3, PT, R14, UR40, PT ;  /* 0x000000280e007c0c */ /* 0x000fe2000bf66270 */
[----:B------:R-:W-:Y:S01]  /*1790*/  IMAD.WIDE R64, R17, 0x2, R54 ;  /* 0x0000000211407825 */ /* 0x000fe200078e0236 */
[C---:B------:R-:W-:Y:S01]  /*17a0*/  LOP3.LUT R14, R66.reuse, 0x1c, RZ, 0xfc, !PT ;  /* 0x0000001c420e7812 */ /* 0x040fe200078efcff */
[----:B------:R-:W4:Y:S01]  /*17b0*/  @!P4 LDG.E.U16 R97, desc[UR6][R60.64] ;  /* 0x000000063c61c981 */ /* 0x000f22000c1e1500 */
[----:B------:R-:W-:Y:S02]  /*17c0*/  LOP3.LUT R22, R66, 0x20, RZ, 0xfc, !PT ;  /* 0x0000002042167812 */ /* 0x000fe400078efcff */
[----:B------:R-:W-:Y:S01]  /*17d0*/  PRMT R99, RZ, 0x7610, R99 ;  /* 0x00007610ff637816 */ /* 0x000fe20000000063 */
[----:B------:R1:W5:Y:S01]  /*17e0*/  @!P2 LDG.E.U16 R95, desc[UR6][R62.64] ;  /* 0x000000063e5fa981 */ /* 0x000362000c1e1500 */
[----:B------:R-:W-:Y:S02]  /*17f0*/  ISETP.GE.AND P4, PT, R14, UR40, PT ;  /* 0x000000280e007c0c */ /* 0x000fe4000bf86270 */
[----:B------:R-:W-:-:S02]  /*1800*/  ISETP.GE.AND P2, PT, R22, UR40, PT ;  /* 0x0000002816007c0c */ /* 0x000fc4000bf46270 */
[----:B------:R-:W-:Y:S01]  /*1810*/  LOP3.LUT R14, R66, 0x24, RZ, 0xfc, !PT ;  /* 0x00000024420e7812 */ /* 0x000fe200078efcff */
[----:B0-----:R-:W-:Y:S01]  /*1820*/  IMAD.WIDE R56, R18, 0x2, R54 ;  /* 0x0000000212387825 */ /* 0x001fe200078e0236 */
[----:B------:R-:W-:Y:S01]  /*1830*/  PRMT R94, RZ, 0x7610, R94 ;  /* 0x00007610ff5e7816 */ /* 0x000fe2000000005e */
[----:B------:R0:W3:Y:S01]  /*1840*/  @!P1 LDG.E.U16 R99, desc[UR6][R64.64] ;  /* 0x0000000640639981 */ /* 0x0000e2000c1e1500 */
[----:B------:R-:W-:Y:S01]  /*1850*/  PRMT R53, RZ, 0x7610, R53 ;  /* 0x00007610ff357816 */ /* 0x000fe20000000035 */
[--C-:B------:R-:W-:Y:S01]  /*1860*/  IMAD.WIDE R58, R19, 0x2, R54.reuse ;  /* 0x00000002133a7825 */ /* 0x100fe200078e0236 */
[----:B------:R-:W-:Y:S02]  /*1870*/  LOP3.LUT R22, R66, 0x28, RZ, 0xfc, !PT ;  /* 0x0000002842167812 */ /* 0x000fe400078efcff */
[----:B------:R-:W-:Y:S01]  /*1880*/  ISETP.GE.AND P1, PT, R14, UR40, PT ;  /* 0x000000280e007c0c */ /* 0x000fe2000bf26270 */
[----:B------:R-:W5:Y:S01]  /*1890*/  @!P5 LDG.E.U16 R94, desc[UR6][R56.64] ;  /* 0x00000006385ed981 */ /* 0x000f62000c1e1500 */
[----:B------:R-:W-:Y:S01]  /*18a0*/  LOP3.LUT R14, R66, 0x2c, RZ, 0xfc, !PT ;  /* 0x0000002c420e7812 */ /* 0x000fe200078efcff */
[----:B-1----:R-:W-:Y:S01]  /*18b0*/  IMAD.WIDE R62, R51, 0x2, R54 ;  /* 0x00000002333e7825 */ /* 0x002fe200078e0236 */
[----:B------:R-:W-:Y:S01]  /*18c0*/  PRMT R79, RZ, 0x7610, R79 ;  /* 0x00007610ff4f7816 */ /* 0x000fe2000000004f */
[----:B------:R1:W5:Y:S01]  /*18d0*/  @!P3 LDG.E.U16 R53, desc[UR6][R58.64] ;  /* 0x000000063a35b981 */ /* 0x000362000c1e1500 */
[----:B------:R-:W-:-:S02]  /*18e0*/  ISETP.GE.AND P5, PT, R22, UR40, PT ;  /* 0x0000002816007c0c */ /* 0x000fc4000bfa6270 */
[----:B------:R-:W-:Y:S02]  /*18f0*/  ISETP.GE.AND P3, PT, R14, UR40, PT ;  /* 0x000000280e007c0c */ /* 0x000fe4000bf66270 */
[----:B------:R-:W-:Y:S01]  /*1900*/  LOP3.LUT R22, R66, 0x34, RZ, 0xfc, !PT ;  /* 0x0000003442167812 */ /* 0x000fe200078efcff */
[----:B------:R-:W-:Y:S01]  /*1910*/  IMAD.WIDE R60, R52, 0x2, R54 ;  /* 0x00000002343c7825 */ /* 0x000fe200078e0236 */
[----:B------:R-:W-:Y:S01]  /*1920*/  PRMT R93, RZ, 0x7610, R93 ;  /* 0x00007610ff5d7816 */ /* 0x000fe2000000005d */
[----:B------:R-:W5:Y:S01]  /*1930*/  @!P2 LDG.E.U16 R79, desc[UR6][R62.64] ;  /* 0x000000063e4fa981 */ /* 0x000f62000c1e1500 */
[----:B------:R-:W-:Y:S02]  /*1940*/  LOP3.LUT R14, R66, 0x30, RZ, 0xfc, !PT ;  /* 0x00000030420e7812 */ /* 0x000fe400078efcff */
[----:B------:R-:W-:Y:S02]  /*1950*/  ISETP.GE.AND P2, PT, R22, UR40, PT ;  /* 0x0000002816007c0c */ /* 0x000fe4000bf46270 */
[----:B------:R-:W-:Y:S01]  /*1960*/  LOP3.LUT R22, R66, 0x3c, RZ, 0xfc, !PT ;  /* 0x0000003c42167812 */ /* 0x000fe200078efcff */
[----:B0-----:R-:W-:Y:S01]  /*1970*/  IMAD.WIDE R64, R50, 0x2, R54 ;  /* 0x0000000232407825 */ /* 0x001fe200078e0236 */
[----:B------:R-:W-:Y:S01]  /*1980*/  PRMT R92, RZ, 0x7610, R92 ;  /* 0x00007610ff5c7816 */ /* 0x000fe2000000005c */
[----:B------:R0:W5:Y:S01]  /*1990*/  @!P4 LDG.E.U16 R93, desc[UR6][R60.64] ;  /* 0x000000063c5dc981 */ /* 0x000162000c1e1500 */
[----:B------:R-:W-:Y:S01]  /*19a0*/  PRMT R91, RZ, 0x7610, R91 ;  /* 0x00007610ff5b7816 */ /* 0x000fe2000000005b */
[----:B-1----:R-:W-:Y:S01]  /*19b0*/  IMAD.WIDE R58, R48, 0x2, R54 ;  /* 0x00000002303a7825 */ /* 0x002fe200078e0236 */
[----:B------:R-:W-:-:S02]  /*19c0*/  ISETP.GE.AND P4, PT, R14, UR40, PT ;  /* 0x000000280e007c0c */ /* 0x000fc4000bf86270 */
[----:B------:R-:W-:Y:S01]  /*19d0*/  PRMT R78, RZ, 0x7610, R78 ;  /* 0x00007610ff4e7816 */ /* 0x000fe2000000004e */
[----:B------:R-:W-:Y:S01]  /*19e0*/  IMAD.WIDE R56, R49, 0x2, R54 ;  /* 0x0000000231387825 */ /* 0x000fe200078e0236 */
[----:B------:R-:W-:Y:S01]  /*19f0*/  LOP3.LUT R14, R66, 0x38, RZ, 0xfc, !PT ;  /* 0x00000038420e7812 */ /* 0x000fe200078efcff */
[----:B------:R1:W5:Y:S01]  /*1a00*/  @!P1 LDG.E.U16 R92, desc[UR6][R64.64] ;  /* 0x00000006405c9981 */ /* 0x000362000c1e1500 */
[----:B------:R-:W-:Y:S02]  /*1a10*/  ISETP.GE.AND P6, PT, R22, UR40, PT ;  /* 0x0000002816007c0c */ /* 0x000fe4000bfc6270 */
[C---:B------:R-:W-:Y:S01]  /*1a20*/  LOP3.LUT R22, R66.reuse, 0x44, RZ, 0xfc, !PT ;  /* 0x0000004442167812 */ /* 0x040fe200078efcff */
[----:B------:R1:W5:Y:S01]  /*1a30*/  @!P3 LDG.E.U16 R91, desc[UR6][R58.64] ;  /* 0x000000063a5bb981 */ /* 0x000362000c1e1500 */
[----:B0-----:R-:W-:Y:S02]  /*1a40*/  LOP3.LUT R60, R66, 0x40, RZ, 0xfc, !PT ;  /* 0x00000040423c7812 */ /* 0x001fe400078efcff */
[----:B------:R-:W-:Y:S01]  /*1a50*/  PRMT R90, RZ, 0x7610, R90 ;  /* 0x00007610ff5a7816 */ /* 0x000fe2000000005a */
[----:B------:R0:W5:Y:S01]  /*1a60*/  @!P5 LDG.E.U16 R78, desc[UR6][R56.64] ;  /* 0x00000006384ed981 */ /* 0x000162000c1e1500 */
[----:B------:R-:W-:Y:S01]  /*1a70*/  ISETP.GE.AND P1, PT, R14, UR40, PT ;  /* 0x000000280e007c0c */ /* 0x000fe2000bf26270 */
[----:B-1----:R-:W-:Y:S01]  /*1a80*/  IMAD.WIDE R64, R46, 0x2, R54 ;  /* 0x000000022e407825 */ /* 0x002fe200078e0236 */
[----:B------:R-:W-:-:S02]  /*1a90*/  ISETP.GE.AND P3, PT, R22, UR40, PT ;  /* 0x0000002816007c0c */ /* 0x000fc4000bf66270 */
[----:B------:R-:W-:Y:S01]  /*1aa0*/  ISETP.GE.AND P5, PT, R60, UR40, PT ;  /* 0x000000283c007c0c */ /* 0x000fe2000bfa6270 */
[----:B------:R-:W-:Y:S01]  /*1ab0*/  IMAD.WIDE R60, R47, 0x2, R54 ;  /* 0x000000022f3c7825 */ /* 0x000fe200078e0236 */
[----:B------:R-:W-:Y:S01]  /*1ac0*/  PRMT R14, RZ, 0x7610, R14 ;  /* 0x00007610ff0e7816 */ /* 0x000fe2000000000e */
[----:B------:R-:W5:Y:S01]  /*1ad0*/  @!P2 LDG.E.U16 R90, desc[UR6][R64.64] ;  /* 0x00000006405aa981 */ /* 0x000f62000c1e1500 */
[C---:B------:R-:W-:Y:S02]  /*1ae0*/  LOP3.LUT R22, R66.reuse, 0x4c, RZ, 0xfc, !PT ;  /* 0x0000004c42167812 */ /* 0x040fe400078efcff */
[----:B------:R-:W-:Y:S01]  /*1af0*/  LOP3.LUT R62, R66, 0x48, RZ, 0xfc, !PT ;  /* 0x00000048423e7812 */ /* 0x000fe200078efcff */
[----:B------:R-:W-:Y:S01]  /*1b00*/  IMAD.WIDE R58, R44, 0x2, R54 ;  /* 0x000000022c3a7825 */ /* 0x000fe200078e0236 */
[----:B------:R-:W-:Y:S01]  /*1b10*/  ISETP.GE.AND P2, PT, R22, UR40, PT ;  /* 0x0000002816007c0c */ /* 0x000fe2000bf46270 */
[----:B------:R1:W5:Y:S01]  /*1b20*/  @!P4 LDG.E.U16 R14, desc[UR6][R60.64] ;  /* 0x000000063c0ec981 */ /* 0x000362000c1e1500 */
[----:B------:R-:W-:Y:S01]  /*1b30*/  PRMT R89, RZ, 0x7610, R89 ;  /* 0x00007610ff597816 */ /* 0x000fe20000000059 */
[----:B0-----:R-:W-:Y:S01]  /*1b40*/  IMAD.WIDE R56, R45, 0x2, R54 ;  /* 0x000000022d387825 */ /* 0x001fe200078e0236 */
[----:B------:R-:W-:-:S02]  /*1b50*/  PRMT R22, RZ, 0x7610, R22 ;  /* 0x00007610ff167816 */ /* 0x000fc40000000016 */
[----:B------:R-:W-:Y:S02]  /*1b60*/  ISETP.GE.AND P4, PT, R62, UR40, PT ;  /* 0x000000283e007c0c */ /* 0x000fe4000bf86270 */
[C---:B------:R-:W-:Y:S01]  /*1b70*/  LOP3.LUT R67, R66.reuse, 0x50, RZ, 0xfc, !PT ;  /* 0x0000005042437812 */ /* 0x040fe200078efcff */
[----:B------:R-:W5:Y:S01]  /*1b80*/  @!P6 LDG.E.U16 R89, desc[UR6][R58.64] ;  /* 0x000000063a59e981 */ /* 0x000f62000c1e1500 */
[----:B-1----:R-:W-:-:S03]  /*1b90*/  LOP3.LUT R60, R66, 0x54, RZ, 0xfc, !PT ;  /* 0x00000054423c7812 */ /* 0x002fc600078efcff */
[----:B------:R0:W5:Y:S01]  /*1ba0*/  @!P1 LDG.E.U16 R22, desc[UR6][R56.64] ;  /* 0x0000000638169981 */ /* 0x000162000c1e1500 */
[----:B------:R-:W-:Y:S02]  /*1bb0*/  PRMT R88, RZ, 0x7610, R88 ;  /* 0x00007610ff587816 */ /* 0x000fe40000000058 */
[----:B------:R-:W-:Y:S01]  /*1bc0*/  ISETP.GE.AND P6, PT, R60, UR40, PT ;  /* 0x000000283c007c0c */ /* 0x000fe2000bfc6270 */
[----:B------:R-:W-:Y:S01]  /*1bd0*/  IMAD.WIDE R60, R42, 0x2, R54 ;  /* 0x000000022a3c7825 */ /* 0x000fe200078e0236 */
[----:B------:R-:W-:Y:S02]  /*1be0*/  PRMT R103, RZ, 0x7610, R103 ;  /* 0x00007610ff677816 */ /* 0x000fe40000000067 */
[----:B------:R-:W-:Y:S01]  /*1bf0*/  ISETP.GE.AND P1, PT, R67, UR40, PT ;  /* 0x0000002843007c0c */ /* 0x000fe2000bf26270 */
[----:B------:R-:W-:Y:S01]  /*1c00*/  IMAD.WIDE R62, R43, 0x2, R54 ;  /* 0x000000022b3e7825 */ /* 0x000fe200078e0236 */
[----:B------:R-:W-:Y:S01]  /*1c10*/  PRMT R102, RZ, 0x7610, R102 ;  /* 0x00007610ff667816 */ /* 0x000fe20000000066 */
[----:B------:R-:W5:Y:S01]  /*1c20*/  @!P3 LDG.E.U16 R88, desc[UR6][R60.64] ;  /* 0x000000063c58b981 */ /* 0x000f62000c1e1500 */
[C---:B------:R-:W-:Y:S01]  /*1c30*/  LOP3.LUT R82, R66.reuse, 0x5c, RZ, 0xfc, !PT ;  /* 0x0000005c42527812 */ /* 0x040fe200078efcff */
[----:B------:R-:W-:Y:S01]  /*1c40*/  IMAD.WIDE R64, R41, 0x2, R54 ;  /* 0x0000000229407825 */ /* 0x000fe200078e0236 */
[C---:B------:R-:W-:Y:S01]  /*1c50*/  LOP3.LUT R67, R66.reuse, 0x58, RZ, 0xfc, !PT ;  /* 0x0000005842437812 */ /* 0x040fe200078efcff */
[----:B------:R1:W5:Y:S01]  /*1c60*/  @!P5 LDG.E.U16 R103, desc[UR6][R62.64] ;  /* 0x000000063e67d981 */ /* 0x000362000c1e1500 */
[----:B0-----:R-:W-:-:S02]  /*1c70*/  LOP3.LUT R56, R66, 0x64, RZ, 0xfc, !PT ;  /* 0x0000006442387812 */ /* 0x001fc400078efcff */
[----:B------:R-:W-:Y:S01]  /*1c80*/  ISETP.GE.AND P3, PT, R82, UR40, PT ;  /* 0x0000002852007c0c */ /* 0x000fe2000bf66270 */
[----:B------:R0:W5:Y:S01]  /*1c90*/  @!P4 LDG.E.U16 R102, desc[UR6][R64.64] ;  /* 0x000000064066c981 */ /* 0x000162000c1e1500 */
[----:B------:R-:W-:Y:S01]  /*1ca0*/  PRMT R86, RZ, 0x7610, R86 ;  /* 0x00007610ff567816 */ /* 0x000fe20000000056 */
[----:B------:R-:W-:Y:S01]  /*1cb0*/  IMAD.WIDE R58, R39, 0x2, R54 ;  /* 0x00000002273a7825 */ /* 0x000fe200078e0236 */
[----:B------:R-:W-:Y:S02]  /*1cc0*/  ISETP.GE.AND P5, PT, R67, UR40, PT ;  /* 0x0000002843007c0c */ /* 0x000fe4000bfa6270 */
[----:B------:R-:W-:Y:S01]  /*1cd0*/  PRMT R101, RZ, 0x7610, R101 ;  /* 0x00007610ff657816 */ /* 0x000fe20000000065 */
[----:B-1----:R-:W-:Y:S01]  /*1ce0*/  IMAD.WIDE R62, R38, 0x2, R54 ;  /* 0x00000002263e7825 */ /* 0x002fe200078e0236 */
[----:B------:R-:W-:Y:S02]  /*1cf0*/  ISETP.GE.AND P4, PT, R56, UR40, PT ;  /* 0x0000002838007c0c */ /* 0x000fe4000bf86270 */
[----:B------:R-:W-:Y:S01]  /*1d00*/  PRMT R87, RZ, 0x7610, R87 ;  /* 0x00007610ff577816 */ /* 0x000fe20000000057 */
[----:B------:R-:W-:Y:S01]  /*1d10*/  IMAD.WIDE R56, R40, 0x2, R54 ;  /* 0x0000000228387825 */ /* 0x000fe200078e0236 */
[C---:B------:R-:W-:Y:S01]  /*1d20*/  LOP3.LUT R82, R66.reuse, 0x60, RZ, 0xfc, !PT ;  /* 0x0000006042527812 */ /* 0x040fe200078efcff */
[----:B------:R-:W5:Y:S01]  /*1d30*/  @!P6 LDG.E.U16 R86, desc[UR6][R62.64] ;  /* 0x000000063e56e981 */ /* 0x000f62000c1e1500 */
[----:B------:R-:W-:-:S02]  /*1d40*/  LOP3.LUT R60, R66, 0x6c, RZ, 0xfc, !PT ;  /* 0x0000006c423c7812 */ /* 0x000fc400078efcff */
[----:B------:R-:W-:Y:S01]  /*1d50*/  LOP3.LUT R67, R66, 0x68, RZ, 0xfc, !PT ;  /* 0x0000006842437812 */ /* 0x000fe200078efcff */
[----:B------:R1:W5:Y:S01]  /*1d60*/  @!P1 LDG.E.U16 R101, desc[UR6][R58.64] ;  /* 0x000000063a659981 */ /* 0x000362000c1e1500 */
[----:B------:R-:W-:Y:S01]  /*1d70*/  PRMT R85, RZ, 0x7610, R85 ;  /* 0x00007610ff557816 */ /* 0x000fe20000000055 */
[--C-:B0-----:R-:W-:Y:S01]  /*1d80*/  IMAD.WIDE R64, R36, 0x2, R54.reuse ;  /* 0x0000000224407825 */ /* 0x101fe200078e0236 */
[----:B------:R-:W-:Y:S01]  /*1d90*/  ISETP.GE.AND P6, PT, R82, UR40, PT ;  /* 0x0000002852007c0c */ /* 0x000fe2000bfc6270 */
[----:B------:R0:W5:Y:S01]  /*1da0*/  @!P2 LDG.E.U16 R87, desc[UR6][R56.64] ;  /* 0x000000063857a981 */ /* 0x000162000c1e1500 */
[----:B------:R-:W-:Y:S01]  /*1db0*/  ISETP.GE.AND P1, PT, R60, UR40, PT ;  /* 0x000000283c007c0c */ /* 0x000fe2000bf26270 */
[----:B------:R-:W-:Y:S01]  /*1dc0*/  IMAD.WIDE R60, R37, 0x2, R54 ;  /* 0x00000002253c7825 */ /* 0x000fe200078e0236 */
[----:B------:R-:W-:Y:S01]  /*1dd0*/  PRMT R100, RZ, 0x7610, R100 ;  /* 0x00007610ff647816 */ /* 0x000fe20000000064 */
[----:B------:R-:W5:Y:S01]  /*1de0*/  @!P3 LDG.E.U16 R85, desc[UR6][R64.64] ;  /* 0x000000064055b981 */ /* 0x000f62000c1e1500 */
[----:B------:R-:W-:-:S02]  /*1df0*/  ISETP.GE.AND P2, PT, R67, UR40, PT ;  /* 0x0000002843007c0c */ /* 0x000fc4000bf46270 */
[----:B------:R-:W-:Y:S01]  /*1e00*/  LOP3.LUT R67, R66, 0x70, RZ, 0xfc, !PT ;  /* 0x0000007042437812 */ /* 0x000fe200078efcff */
[----:B-1----:R-:W-:Y:S01]  /*1e10*/  IMAD.WIDE R58, R34, 0x2, R54 ;  /* 0x00000002223a7825 */ /* 0x002fe200078e0236 */
[----:B------:R1:W5:Y:S01]  /*1e20*/  @!P5 LDG.E.U16 R100, desc[UR6][R60.64] ;  /* 0x000000063c64d981 */ /* 0x000362000c1e1500 */
[----:B0-----:R-:W-:Y:S02]  /*1e30*/  LOP3.LUT R56, R66, 0x74, RZ, 0xfc, !PT ;  /* 0x0000007442387812 */ /* 0x001fe400078efcff */
[----:B------:R-:W-:Y:S02]  /*1e40*/  PRMT R82, RZ, 0x7610, R82 ;  /* 0x00007610ff527816 */ /* 0x000fe40000000052 */
[----:B------:R-:W-:Y:S01]  /*1e50*/  ISETP.GE.AND P3, PT, R56, UR40, PT ;  /* 0x0000002838007c0c */ /* 0x000fe2000bf66270 */
[----:B------:R-:W-:Y:S01]  /*1e60*/  IMAD.WIDE R56, R35, 0x2, R54 ;  /* 0x0000000223387825 */ /* 0x000fe200078e0236 */
[----:B------:R-:W-:Y:S02]  /*1e70*/  PRMT R84, RZ, 0x7610, R84 ;  /* 0x00007610ff547816 */ /* 0x000fe40000000054 */
[----:B------:R-:W-:-:S02]  /*1e80*/  ISETP.GE.AND P5, PT, R67, UR40, PT ;  /* 0x0000002843007c0c */ /* 0x000fc4000bfa6270 */
[C---:B------:R-:W-:Y:S01]  /*1e90*/  LOP3.LUT R67, R66.reuse, 0x78, RZ, 0xfc, !PT ;  /* 0x0000007842437812 */ /* 0x040fe200078efcff */
[----:B------:R0:W5:Y:S01]  /*1ea0*/  @!P6 LDG.E.U16 R82, desc[UR6][R56.64] ;  /* 0x000000063852e981 */ /* 0x000162000c1e1500 */
[----:B------:R-:W-:Y:S02]  /*1eb0*/  LOP3.LUT R66, R66, 0x7c, RZ, 0xfc, !PT ;  /* 0x0000007c42427812 */ /* 0x000fe400078efcff */
[----:B------:R-:W-:Y:S01]  /*1ec0*/  ISETP.GE.AND P6, PT, R67, UR40, PT ;  /* 0x0000002843007c0c */ /* 0x000fe2000bfc6270 */
[----:B------:R0:W5:Y:S01]  /*1ed0*/  @!P4 LDG.E.U16 R84, desc[UR6][R58.64] ;  /* 0x000000063a54c981 */ /* 0x000162000c1e1500 */
[----:B------:R-:W-:Y:S01]  /*1ee0*/  ISETP.GE.AND P4, PT, R66, UR40, PT ;  /* 0x0000002842007c0c */ /* 0x000fe2000bf86270 */
[----:B------:R-:W-:Y:S01]  /*1ef0*/  IMAD.WIDE R62, R33, 0x2, R54 ;  /* 0x00000002213e7825 */ /* 0x000fe200078e0236 */
[----:B------:R-:W-:Y:S02]  /*1f00*/  PRMT R98, RZ, 0x7610, R98 ;  /* 0x00007610ff627816 */ /* 0x000fe40000000062 */
[----:B------:R-:W-:Y:S01]  /*1f10*/  PRMT R104, RZ, 0x7610, R104 ;  /* 0x00007610ff687816 */ /* 0x000fe20000000068 */
[----:B------:R-:W-:Y:S01]  /*1f20*/  IMAD.WIDE R66, R32, 0x2, R54 ;  /* 0x0000000220427825 */ /* 0x000fe200078e0236 */
[----:B------:R-:W-:-:S02]  /*1f30*/  PRMT R105, RZ, 0x7610, R105 ;  /* 0x00007610ff697816 */ /* 0x000fc40000000069 */
[----:B------:R-:W-:Y:S01]  /*1f40*/  PRMT R106, RZ, 0x7610, R106 ;  /* 0x00007610ff6a7816 */ /* 0x000fe2000000006a */
[----:B-1----:R-:W-:Y:S01]  /*1f50*/  IMAD.WIDE R60, R31, 0x2, R54 ;  /* 0x000000021f3c7825 */ /* 0x002fe200078e0236 */
[----:B------:R-:W-:Y:S01]  /*1f60*/  PRMT R107, RZ, 0x7610, R107 ;  /* 0x00007610ff6b7816 */ /* 0x000fe2000000006b */
[----:B------:R-:W5:Y:S01]  /*1f70*/  @!P2 LDG.E.U16 R98, desc[UR6][R62.64] ;  /* 0x000000063e62a981 */ /* 0x000f62000c1e1500 */
[----:B------:R-:W-:Y:S01]  /*1f80*/  PRMT R108, RZ, 0x7610, R108 ;  /* 0x00007610ff6c7816 */ /* 0x000fe2000000006c */
[--C-:B------:R-:W-:Y:S02]  /*1f90*/  IMAD.WIDE R64, R30, 0x2, R54.reuse ;  /* 0x000000021e407825 */ /* 0x100fe400078e0236 */
[----:B------:R-:W5:Y:S02]  /*1fa0*/  @!P1 LDG.E.U16 R104, desc[UR6][R66.64] ;  /* 0x0000000642689981 */ /* 0x000f64000c1e1500 */
[--C-:B0-----:R-:W-:Y:S02]  /*1fb0*/  IMAD.WIDE R56, R29, 0x2, R54.reuse ;  /* 0x000000021d387825 */ /* 0x101fe400078e0236 */
[----:B------:R-:W5:Y:S02]  /*1fc0*/  @!P5 LDG.E.U16 R105, desc[UR6][R60.64] ;  /* 0x000000063c69d981 */ /* 0x000f64000c1e1500 */
[----:B------:R-:W-:-:S02]  /*1fd0*/  IMAD.WIDE R58, R28, 0x2, R54 ;  /* 0x000000021c3a7825 */ /* 0x000fc400078e0236 */
[----:B------:R-:W5:Y:S04]  /*1fe0*/  @!P3 LDG.E.U16 R106, desc[UR6][R64.64] ;  /* 0x00000006406ab981 */ /* 0x000f68000c1e1500 */
[----:B------:R0:W5:Y:S04]  /*1ff0*/  @!P6 LDG.E.U16 R107, desc[UR6][R56.64] ;  /* 0x00000006386be981 */ /* 0x000168000c1e1500 */
[----:B------:R1:W5:Y:S01]  /*2000*/  @!P4 LDG.E.U16 R108, desc[UR6][R58.64] ;  /* 0x000000063a6cc981 */ /* 0x000362000c1e1500 */
[----:B------:R-:W-:Y:S01]  /*2010*/  PRMT R109, RZ, 0x7610, R109 ;  /* 0x00007610ff6d7816 */ /* 0x000fe2000000006d */
[----:B0-----:R-:W-:-:S02]  /*2020*/  IMAD.MOV.U32 R56, RZ, RZ, R112 ;  /* 0x000000ffff387224 */ /* 0x001fc400078e0070 */
[----:B------:R-:W-:Y:S02]  /*2030*/  IMAD.MOV.U32 R57, RZ, RZ, R113 ;  /* 0x000000ffff397224 */ /* 0x000fe400078e0071 */
[----:B------:R-:W-:Y:S01]  /*2040*/  IMAD.WIDE R62, R13, 0x2, R56 ;  /* 0x000000020d3e7825 */ /* 0x000fe200078e0238 */
[----:B------:R-:W-:Y:S03]  /*2050*/  BAR.SYNC.DEFER_BLOCKING 0x0 ;  /* 0x0000000000007b1d */ /* 0x000fe60000010000 */
[----:B------:R-:W-:Y:S02]  /*2060*/  IMAD.MOV.U32 R60, RZ, RZ, R68 ;  /* 0x000000ffff3c7224 */ /* 0x000fe400078e0044 */
[----:B------:R-:W-:Y:S02]  /*2070*/  IMAD.MOV.U32 R61, RZ, RZ, R69 ;  /* 0x000000ffff3d7224 */ /* 0x000fe400078e0045 */
[----:B------:R-:W-:-:S02]  /*2080*/  IMAD.MOV.U32 R64, RZ, RZ, R70 ;  /* 0x000000ffff407224 */ /* 0x000fc400078e0046 */
[----:B------:R-:W-:Y:S01]  /*2090*/  IMAD.MOV.U32 R65, RZ, RZ, R71 ;  /* 0x000000ffff417224 */ /* 0x000fe200078e0047 */
[----:B------:R-:W-:Y:S01]  /*20a0*/  PRMT R112, RZ, 0x7610, R112 ;  /* 0x00007610ff707816 */ /* 0x000fe20000000070 */
[----:B------:R-:W-:Y:S01]  /*20b0*/  IMAD.WIDE R70, R13, 0x2, R60 ;  /* 0x000000020d467825 */ /* 0x000fe200078e023c */
[----:B------:R-:W-:-:S03]  /*20c0*/  PRMT R113, RZ, 0x7610, R113 ;  /* 0x00007610ff717816 */ /* 0x000fc60000000071 */
[----:B------:R-:W-:Y:S01]  /*20d0*/  IMAD.WIDE R66, R13, 0x2, R64 ;  /* 0x000000020d427825 */ /* 0x000fe200078e0240 */
[----:B------:R0:W5:Y:S03]  /*20e0*/  @!P0 LDG.E.U16 R109, desc[UR6][R62.64] ;  /* 0x000000063e6d8981 */ /* 0x000166000c1e1500 */
[----:B-1----:R-:W-:Y:S02]  /*20f0*/  IMAD.MOV.U32 R58, RZ, RZ, R80 ;  /* 0x000000ffff3a7224 */ /* 0x002fe400078e0050 */
[----:B------:R-:W-:Y:S01]  /*2100*/  IMAD.MOV.U32 R59, RZ, RZ, R81 ;  /* 0x000000ffff3b7224 */ /* 0x000fe200078e0051 */
[----:B------:R1:W5:Y:S01]  /*2110*/  @!P0 LDG.E.U16 R112, desc[UR6][R66.64] ;  /* 0x0000000642708981 */ /* 0x000362000c1e1500 */
[----:B------:R-:W-:-:S03]  /*2120*/  PRMT R114, RZ, 0x7610, R114 ;  /* 0x00007610ff727816 */ /* 0x000fc60000000072 */
[----:B------:R1:W5:Y:S01]  /*2130*/  @!P0 LDG.E.U16 R113, desc[UR6][R70.64] ;  /* 0x0000000646718981 */ /* 0x000362000c1e1500 */
[--C-:B0-----:R-:W-:Y:S02]  /*2140*/  IMAD.MOV.U32 R62, RZ, RZ, R110.reuse ;  /* 0x000000ffff3e7224 */ /* 0x101fe400078e006e */
[----:B------:R-:W-:Y:S01]  /*2150*/  IMAD.MOV.U32 R63, RZ, RZ, R111 ;  /* 0x000000ffff3f7224 */ /* 0x000fe200078e006f */
[----:B------:R-:W-:Y:S01]  /*2160*/  PRMT R110, RZ, 0x7610, R110 ;  /* 0x00007610ff6e7816 */ /* 0x000fe2000000006e */
[----:B------:R-:W-:Y:S01]  /*2170*/  IMAD.WIDE R68, R13, 0x2, R62 ;  /* 0x000000020d447825 */ /* 0x000fe200078e023e */
[----:B------:R-:W-:-:S04]  /*2180*/  PRMT R111, RZ, 0x7610, R111 ;  /* 0x00007610ff6f7816 */ /* 0x000fc8000000006f */
[----:B------:R0:W5:Y:S01]  /*2190*/  @!P0 LDG.E.U16 R110, desc[UR6][R68.64] ;  /* 0x00000006446e8981 */ /* 0x000162000c1e1500 */
[----:B-1----:R-:W-:Y:S02]  /*21a0*/  IMAD.MOV.U32 R66, RZ, RZ, R76 ;  /* 0x000000ffff427224 */ /* 0x002fe400078e004c */
[----:B------:R-:W-:Y:S02]  /*21b0*/  IMAD.MOV.U32 R67, RZ, RZ, R77 ;  /* 0x000000ffff437224 */ /* 0x000fe400078e004d */
[----:B------:R-:W-:Y:S02]  /*21c0*/  IMAD.MOV.U32 R70, RZ, RZ, R74 ;  /* 0x000000ffff467224 */ /* 0x000fe400078e004a */
[----:B------:R-:W-:Y:S02]  /*21d0*/  IMAD.MOV.U32 R71, RZ, RZ, R75 ;  /* 0x000000ffff477224 */ /* 0x000fe400078e004b */
[----:B0-----:R-:W-:Y:S02]  /*21e0*/  IMAD.MOV.U32 R68, RZ, RZ, R72 ;  /* 0x000000ffff447224 */ /* 0x001fe400078e0048 */
[----:B------:R-:W-:Y:S01]  /*21f0*/  IMAD.MOV.U32 R69, RZ, RZ, R73 ;  /* 0x000000ffff457224 */ /* 0x000fe200078e0049 */
[----:B------:R-:W-:Y:S01]  /*2200*/  PRMT R117, RZ, 0x7610, R117 ;  /* 0x00007610ff757816 */ /* 0x000fe20000000075 */
[----:B------:R-:W-:Y:S01]  /*2210*/  IMAD.WIDE R80, R13, 0x2, R58 ;  /* 0x000000020d507825 */ /* 0x000fe200078e023a */
[----:B------:R-:W-:-:S03]  /*2220*/  PRMT R115, RZ, 0x7610, R115 ;  /* 0x00007610ff737816 */ /* 0x000fc60000000073 */
[C---:B------:R-:W-:Y:S01]  /*2230*/  IMAD.WIDE R72, R13.reuse, 0x2, R68 ;  /* 0x000000020d487825 */ /* 0x040fe200078e0244 */
[----:B------:R0:W5:Y:S03]  /*2240*/  @!P0 LDG.E.U16 R111, desc[UR6][R80.64] ;  /* 0x00000006506f8981 */ /* 0x000166000c1e1500 */
[C---:B------:R-:W-:Y:S01]  /*2250*/  IMAD.WIDE R74, R13.reuse, 0x2, R70 ;  /* 0x000000020d4a7825 */ /* 0x040fe200078e0246 */
[----:B------:R1:W5:Y:S03]  /*2260*/  @!P0 LDG.E.U16 R114, desc[UR6][R72.64] ;  /* 0x0000000648728981 */ /* 0x000366000c1e1500 */
[----:B------:R-:W-:Y:S01]  /*2270*/  IMAD.WIDE R76, R13, 0x2, R66 ;  /* 0x000000020d4c7825 */ /* 0x000fe200078e0242 */
[----:B------:R-:W5:Y:S04]  /*2280*/  @!P0 LDG.E.U16 R117, desc[UR6][R74.64] ;  /* 0x000000064a758981 */ /* 0x000f68000c1e1500 */
[----:B------:R-:W5:Y:S01]  /*2290*/  @!P0 LDG.E.U16 R115, desc[UR6][R76.64] ;  /* 0x000000064c738981 */ /* 0x000f62000c1e1500 */
[----:B------:R-:W-:Y:S01]  /*22a0*/  ISETP.NE.U32.AND P0, PT, R3, RZ, PT ;  /* 0x000000ff0300720c */ /* 0x000fe20003f05070 */
[----:B------:R-:W-:Y:S01]  /*22b0*/  IMAD.SHL.U32 R116, R2, 0x2, RZ ;  /* 0x0000000202747824 */ /* 0x000fe200078e00ff */
[----:B0-----:R-:W-:-:S02]  /*22c0*/  LOP3.LUT R80, R0, 0xc0, RZ, 0xc0, !PT ;  /* 0x000000c000507812 */ /* 0x001fc400078ec0ff */
[C---:B------:R-:W-:Y:S01]  /*22d0*/  LOP3.LUT R118, R0.reuse, 0xc0, RZ, 0xc0, !PT ;  /* 0x000000c000767812 */ /* 0x040fe200078ec0ff */
[C---:B------:R-:W-:Y:S01]  /*22e0*/  IMAD.SHL.U32 R81, R0.reuse, 0x2, RZ ;  /* 0x0000000200517824 */ /* 0x040fe200078e00ff */
[----:B------:R-:W-:Y:S01]  /*22f0*/  SEL R119, RZ, 0x90, !P0 ;  /* 0x00000090ff777807 */ /* 0x000fe20004000000 */
[C---:B-1----:R-:W-:Y:S01]  /*2300*/  IMAD.SHL.U32 R73, R0.reuse, 0x2, RZ ;  /* 0x0000000200497824 */ /* 0x042fe200078e00ff */
[----:B------:R-:W-:Y:S01]  /*2310*/  SHF.R.U32.HI R80, RZ, 0x2, R80 ;  /* 0x00000002ff507819 */ /* 0x000fe20000011650 */
[----:B------:R-:W-:Y:S01]  /*2320*/  IMAD.SHL.U32 R72, R0, 0x20, RZ ;  /* 0x0000002000487824 */ /* 0x000fe200078e00ff */
[----:B------:R-:W-:Y:S02]  /*2330*/  SHF.R.U32.HI R118, RZ, 0x2, R118 ;  /* 0x00000002ff767819 */ /* 0x000fe40000011676 */
[----:B------:R-:W-:Y:S02]  /*2340*/  LOP3.LUT R119, R119, R116, RZ, 0x3c, !PT ;  /* 0x0000007477777212 */ /* 0x000fe400078e3cff */
[----:B------:R-:W-:-:S02]  /*2350*/  LOP3.LUT R80, R80, 0x1fe, R81, 0x78, !PT ;  /* 0x000001fe50507812 */ /* 0x000fc400078e7851 */
[----:B------:R-:W-:Y:S02]  /*2360*/  LOP3.LUT R73, R118, 0x1fe, R73, 0x78, !PT ;  /* 0x000001fe76497812 */ /* 0x000fe400078e7849 */
[----:B------:R-:W-:Y:S02]  /*2370*/  LOP3.LUT R72, R119, 0x800, R72, 0xf8, !PT ;  /* 0x0000080077487812 */ /* 0x000fe400078ef848 */
[----:B------:R-:W-:Y:S01]  /*2380*/  LOP3.LUT R73, R73, 0x40, RZ, 0x3c, !PT ;  /* 0x0000004049497812 */ /* 0x000fe200078e3cff */
[----:B--2---:R-:W-:Y:S04]  /*2390*/  STS.U16 [R80+UR5], R83 ;  /* 0x0000005350007988 */ /* 0x004fe80008000405 */
[----:B------:R-:W0:Y:S04]  /*23a0*/  SHFL.IDX PT, R120, R6, RZ, 0x1f ;  /* 0x00001fff06787589 */ /* 0x000e2800000e0000 */
[----:B----4-:R-:W-:Y:S04]  /*23b0*/  STS.U16 [R80+UR5+0x400], R97 ;  /* 0x0004006150007988 */ /* 0x010fe80008000405 */
[----:B---3--:R-:W-:Y:S04]  /*23c0*/  STS.U16 [R80+UR5+0x800], R99 ;  /* 0x0008006350007988 */ /* 0x008fe80008000405 */
[----:B-----5:R-:W-:Y:S04]  /*23d0*/  STS.U16 [R80+UR5+0xc00], R53 ;  /* 0x000c003550007988 */ /* 0x020fe80008000405 */
[----:B------:R-:W-:Y:S04]  /*23e0*/  STS.U16 [R80+UR5+0x1000], R79 ;  /* 0x0010004f50007988 */ /* 0x000fe80008000405 */
[----:B------:R-:W-:Y:S04]  /*23f0*/  STS.U16 [R80+UR5+0x1400], R78 ;  /* 0x0014004e50007988 */ /* 0x000fe80008000405 */
[----:B------:R1:W-:Y:S02]  /*2400*/  STS.U16 [R80+UR5+0x1800], R14 ;  /* 0x0018000e50007988 */ /* 0x0003e40008000405 */
[----:B-1----:R-:W-:-:S02]  /*2410*/  LOP3.LUT R14, R72, 0x20, RZ, 0x3c, !PT ;  /* 0x00000020480e7812 */ /* 0x002fc400078e3cff */
[----:B------:R-:W-:Y:S04]  /*2420*/  STS.U16 [R80+UR5+0x1c00], R22 ;  /* 0x001c001650007988 */ /* 0x000fe80008000405 */
        /* <DEDUP_REMOVED lines=25> */
[----:B------:R1:W-:Y:S04]  /*25c0*/  STS.U16 [R72+UR5+0x4400], R113 ;  /* 0x0044007148007988 */ /* 0x0003e80008000405 */
[----:B------:R-:W-:Y:S04]  /*25d0*/  STS.U16 [R14+UR5+0x4100], R112 ;  /* 0x004100700e007988 */ /* 0x000fe80008000405 */
[----:B------:R-:W-:Y:S04]  /*25e0*/  STS.U16 [R14+UR5+0x4500], R111 ;  /* 0x0045006f0e007988 */ /* 0x000fe80008000405 */
[----:B------:R2:W-:Y:S04]  /*25f0*/  STS.U16 [R21+UR5+0x4200], R110 ;  /* 0x0042006e15007988 */ /* 0x0005e80008000405 */
[----:B------:R3:W-:Y:S04]  /*2600*/  STS.U16 [R21+UR5+0x4600], R114 ;  /* 0x0046007215007988 */ /* 0x0007e80008000405 */
[----:B------:R3:W-:Y:S04]  /*2610*/  STS.U16 [R20+UR5+0x4300], R117 ;  /* 0x0043007514007988 */ /* 0x0007e80008000405 */
[----:B------:R3:W-:Y:S01]  /*2620*/  STS.U16 [R20+UR5+0x4700], R115 ;  /* 0x0047007314007988 */ /* 0x0007e20008000405 */
[----:B------:R4:W-:Y:S06]  /*2630*/  MEMBAR.ALL.CTA ;  /* 0x0000000000007992 */ /* 0x0009ec0000008000 */
[----:B----4-:R-:W4:Y:S01]  /*2640*/  FENCE.VIEW.ASYNC.S ;  /* 0x00000000000073c6 */ /* 0x010f220000000000 */
[----:B0-----:R-:W-:-:S13]  /*2650*/  R2UR UR4, R120 ;  /* 0x00000000780472ca */ /* 0x001fda00000e0000 */
[----:B------:R-:W-:Y:S01]  /*2660*/  USHF.L.U32 UR4, UR4, 0x4, URZ ;  /* 0x0000000404047899 */ /* 0x000fe2000800063f */
[----:B----4-:R-:W-:Y:S03]  /*2670*/  BAR.SYNC.DEFER_BLOCKING 0x0 ;  /* 0x0000000000007b1d */ /* 0x010fe60000010000 */
[----:B------:R-:W-:-:S04]  /*2680*/  ULOP3.LUT UR4, UR4, 0x40, URZ, 0xc0, !UPT ;  /* 0x0000004004047892 */ /* 0x000fc8000f8ec03f */
[----:B------:R-:W-:-:S04]  /*2690*/  ULEA.HI UR4, UR41, UR4, URZ, 0x1c ;  /* 0x0000000429047291 */ /* 0x000fc8000f8fe03f */
[----:B------:R-:W-:Y:S01]  /*26a0*/  ULOP3.LUT UR14, UR4, 0x3fff, URZ, 0xc0, !UPT ;  /* 0x00003fff040e7892 */ /* 0x000fe2000f8ec03f */
[----:B------:R-:W-:Y:S01]  /*26b0*/  UMOV UR13, 0x40000040 ;  /* 0x40000040000d7882 */ /* 0x000fe20000000000 */
[----:B------:R-:W-:Y:S01]  /*26c0*/  UMOV UR15, 0x40000000 ;  /* 0x40000000000f7882 */ /* 0x000fe20000000000 */
[----:B------:R-:W-:-:S06]  /*26d0*/  WARPGROUP.ARRIVE ;  /* 0x00000000000079c5 */ /* 0x000fcc0000000000 */
[----:B------:R-:W-:Y:S01]  /*26e0*/  HGMMA.64x8x16.F32 R24, gdesc[UR12].tnspA, R24 ;  /* 0x200000000c1879f0 */ /* 0x000fe20008700818 */
[----:B------:R-:W-:Y:S01]  /*26f0*/  UIADD3 UR10, UP0, UR14, 0x2, URZ ;  /* 0x000000020e0a7890 */ /* 0x000fe2000ff1e03f */
[----:B------:R-:W-:-:S03]  /*2700*/  UMOV UR4, URZ ;  /* 0x0000003f00047c82 */ /* 0x000fc60008000000 */
[----:B------:R-:W-:-:S04]  /*2710*/  UIADD3.X UR11, UR4, 0x40000000, URZ, UP0, !UPT ;  /* 0x40000000040b7890 */ /* 0x000fc800087fe43f */
[----:B------:R-:W-:-:S05]  /*2720*/  UIADD3.64 UR18, UR10, 0x2, URZ ;  /* 0x000000020a127897 */ /* 0x000fca000fffe03f */
[----:B------:R-:W-:Y:S01]  /*2730*/  HGMMA.64x8x16.F32 R24, gdesc[UR8].tnspA, R24 ;  /* 0x20000000081879f0 */ /* 0x000fe20008700818 */
[----:B------:R-:W-:-:S03]  /*2740*/  UIADD3.64 UR22, UR10, 0x4, URZ ;  /* 0x000000040a167897 */ /* 0x000fc6000fffe03f */
[----:B------:R-:W-:Y:S01]  /*2750*/  HGMMA.64x8x16.F32 R24, gdesc[UR16].tnspA, R24 ;  /* 0x20000000101879f0 */ /* 0x000fe20008700818 */
        /* <DEDUP_REMOVED lines=8> */
[----:B------:R-:W-:-:S05]  /*27e0*/  VIADD R16, R16, 0xffffffff ;  /* 0xffffffff10107836 */ /* 0x000fca0000000000 */
[----:B------:R-:W-:Y:S01]  /*27f0*/  ISETP.NE.U32.AND P0, PT, R16, RZ, PT ;  /* 0x000000ff1000720c */ /* 0x000fe20003f05070 */
[----:B------:R-:W-:Y:S01]  /*2800*/  HGMMA.64x8x16.F32 R24, gdesc[UR36].tnspA, R24, gsb0 ;  /* 0x20000000241879f0 */ /* 0x000fe20008000818 */
[----:B------:R-:W-:Y:S01]  /*2810*/  UIADD3 UR40, UR40, -0x80, URZ ;  /* 0xffffff8028287890 */ /* 0x000fe2000fffe03f */
[----:B-1----:R-:W-:-:S04]  /*2820*/  IMAD.WIDE R72, R23, 0x2, R68 ;  /* 0x0000000217487825 */ /* 0x002fc800078e0244 */
[----:B------:R-:W-:-:S04]  /*2830*/  IMAD.WIDE R74, R23, 0x2, R70 ;  /* 0x00000002174a7825 */ /* 0x000fc800078e0246 */
[----:B------:R-:W-:-:S04]  /*2840*/  IMAD.WIDE R76, R23, 0x2, R66 ;  /* 0x00000002174c7825 */ /* 0x000fc800078e0242 */
[----:B------:R-:W-:-:S04]  /*2850*/  IMAD.WIDE R80, R23, 0x2, R58 ;  /* 0x0000000217507825 */ /* 0x000fc800078e023a */
[----:B------:R-:W-:-:S04]  /*2860*/  IMAD.WIDE R68, R23, 0x2, R60 ;  /* 0x0000000217447825 */ /* 0x000fc800078e023c */
[----:B--2---:R-:W-:-:S04]  /*2870*/  IMAD.WIDE R110, R23, 0x2, R62 ;  /* 0x00000002176e7825 */ /* 0x004fc800078e023e */
[----:B------:R-:W-:-:S04]  /*2880*/  IMAD.WIDE R70, R23, 0x2, R64 ;  /* 0x0000000217467825 */ /* 0x000fc800078e0240 */
[----:B------:R-:W-:-:S04]  /*2890*/  IMAD.WIDE R112, R23, 0x2, R56 ;  /* 0x0000000217707825 */ /* 0x000fc800078e0238 */
[----:B------:R-:W-:Y:S01]  /*28a0*/  IMAD.WIDE R54, R12, 0x2, R54 ;  /* 0x000000020c367825 */ /* 0x000fe200078e0236 */
[----:B------:R-:W-:Y:S02]  /*28b0*/  WARPGROUP.DEPBAR.LE gsb0, 0x0 ;  /* 0x00008000000079c5 */ /* 0x000fe40000010000 */
[----:B---3--:R-:W-:Y:S05]  /*28c0*/  @P0 BRA `(.L_x_1) ;  /* 0xffffffec00440947 */ /* 0x008fea000383ffff */
[----:B------:R-:W-:Y:S02]  /*28d0*/  F2FP.F16.F32.PACK_AB R24, R25, R24 ;  /* 0x000000181918723e */ /* 0x000fe400000000ff */
[----:B------:R-:W-:-:S07]  /*28e0*/  F2FP.F16.F32.PACK_AB R26, R27, R26 ;  /* 0x0000001a1b1a723e */ /* 0x000fce00000000ff */
.L_x_0:
[----:B------:R-:W-:Y:S01]  /*28f0*/  BAR.SYNC.DEFER_BLOCKING 0x0 ;  /* 0x0000000000007b1d */ /* 0x000fe20000010000 */
[----:B------:R-:W-:Y:S01]  /*2900*/  IMAD.SHL.U32 R9, R0, 0x40, RZ ;  /* 0x0000004000097824 */ /* 0x000fe200078e00ff */
[----:B------:R-:W-:Y:S02]  /*2910*/  LOP3.LUT R4, R4, 0x460, RZ, 0xc0, !PT ;  /* 0x0000046004047812 */ /* 0x000fe400078ec0ff */
[----:B------:R-:W-:Y:S02]  /*2920*/  SHF.R.U32.HI R3, RZ, 0x2, R3 ;  /* 0x00000002ff037819 */ /* 0x000fe40000011603 */
[----:B------:R-:W-:Y:S01]  /*2930*/  LOP3.LUT R9, R9, 0x600, RZ, 0xc0, !PT ;  /* 0x0000060009097812 */ /* 0x000fe200078ec0ff */
[----:B------:R-:W-:Y:S01]  /*2940*/  ULDC.64 UR10, c[0x0][0x228] ;  /* 0x00008a00000a7ab9 */ /* 0x000fe20000000a00 */
[----:B------:R-:W-:Y:S01]  /*2950*/  LOP3.LUT R5, R4, 0x1c0, R5, 0x78, !PT ;  /* 0x000001c004057812 */ /* 0x000fe200078e7805 */
[----:B------:R-:W-:Y:S01]  /*2960*/  ULDC UR4, c[0x0][0x244] ;  /* 0x0000910000047ab9 */ /* 0x000fe20000000800 */
[--C-:B------:R-:W-:Y:S01]  /*2970*/  SHF.R.U32.HI R11, RZ, 0x6, R0.reuse ;  /* 0x00000006ff0b7819 */ /* 0x100fe20000011600 */
[----:B------:R-:W-:Y:S01]  /*2980*/  IMAD R2, R2, 0x4, R9 ;  /* 0x0000000402027824 */ /* 0x000fe200078e0209 */
[----:B------:R-:W-:Y:S01]  /*2990*/  LOP3.LUT R5, R5, 0x1c, R0, 0xf8, !PT ;  /* 0x0000001c05057812 */ /* 0x000fe200078ef800 */
[----:B------:R-:W-:Y:S01]  /*29a0*/  ULDC.64 UR8, c[0x0][0x220] ;  /* 0x0000880000087ab9 */ /* 0x000fe20000000a00 */
[----:B------:R-:W-:-:S02]  /*29b0*/  SGXT.U32 R11, R11, 0x2 ;  /* 0x000000020b0b781a */ /* 0x000fc40000000000 */
[----:B------:R-:W-:Y:S02]  /*29c0*/  LOP3.LUT R9, R2, R3, RZ, 0x3c, !PT ;  /* 0x0000000302097212 */ /* 0x000fe400078e3cff */
[----:B------:R-:W-:Y:S02]  /*29d0*/  LOP3.LUT R3, R5, 0x20, RZ, 0x3c, !PT ;  /* 0x0000002005037812 */ /* 0x000fe400078e3cff */
[----:B------:R-:W-:Y:S02]  /*29e0*/  LOP3.LUT R9, R9, 0x2, R6, 0xf8, !PT ;  /* 0x0000000209097812 */ /* 0x000fe400078ef806 */
[C---:B------:R-:W-:Y:S01]  /*29f0*/  ISETP.GE.AND P0, PT, R7.reuse, UR10, PT ;  /* 0x0000000a07007c0c */ /* 0x040fe2000bf06270 */
[----:B------:R-:W-:Y:S01]  /*2a00*/  IMAD R7, R7, UR4, RZ ;  /* 0x0000000407077c24 */ /* 0x000fe2000f8e02ff */
[----:B------:R0:W-:Y:S01]  /*2a10*/  STS [R5+UR5], R24 ;  /* 0x0000001805007988 */ /* 0x0001e20008000805 */
[----:B------:R-:W-:Y:S01]  /*2a20*/  LOP3.LUT R10, R9, 0x40, RZ, 0x3c, !PT ;  /* 0x00000040090a7812 */ /* 0x000fe200078e3cff */
[----:B------:R-:W-:Y:S01]  /*2a30*/  ULDC UR4, c[0x0][0x248] ;  /* 0x0000920000047ab9 */ /* 0x000fe20000000800 */
[C-C-:B------:R-:W-:Y:S01]  /*2a40*/  LOP3.LUT R0, R8.reuse, 0xc, R11.reuse, 0xfe, !PT ;  /* 0x0000000c08007812 */ /* 0x140fe200078efe0b */
[----:B------:R1:W-:Y:S01]  /*2a50*/  STS [R3+UR5+0x200], R26 ;  /* 0x0002001a03007988 */ /* 0x0003e20008000805 */
[--C-:B------:R-:W-:Y:S01]  /*2a60*/  LOP3.LUT R2, R8, 0x4, R11.reuse, 0xfe, !PT ;  /* 0x0000000408027812 */ /* 0x100fe200078efe0b */
[----:B------:R-:W-:Y:S03]  /*2a70*/  BAR.SYNC.DEFER_BLOCKING 0x0 ;  /* 0x0000000000007b1d */ /* 0x000fe60000010000 */
[C---:B------:R-:W-:Y:S01]  /*2a80*/  ISETP.LT.AND P1, PT, R2.reuse, UR11, !P0 ;  /* 0x0000000b02007c0c */ /* 0x040fe2000c721270 */
[----:B0-----:R-:W-:Y:S01]  /*2a90*/  IMAD R5, R2, UR4, RZ ;  /* 0x0000000402057c24 */ /* 0x001fe2000f8e02ff */
[----:B-1----:R-:W-:-:S02]  /*2aa0*/  LOP3.LUT R3, R8, 0x8, R11, 0xfe, !PT ;  /* 0x0000000808037812 */ /* 0x002fc400078efe0b */
[----:B------:R-:W-:Y:S02]  /*2ab0*/  LOP3.LUT R8, R8, R11, RZ, 0xfc, !PT ;  /* 0x0000000b08087212 */ /* 0x000fe400078efcff */
[C---:B------:R-:W-:Y:S02]  /*2ac0*/  LEA R11, P3, R7.reuse, UR8, 0x1 ;  /* 0x00000008070b7c11 */ /* 0x040fe4000f8608ff */
[C---:B------:R-:W-:Y:S01]  /*2ad0*/  ISETP.LT.AND P2, PT, R8.reuse, UR11, !P0 ;  /* 0x0000000b08007c0c */ /* 0x040fe2000c741270 */
[----:B------:R-:W-:Y:S01]  /*2ae0*/  IMAD R8, R8, UR4, RZ ;  /* 0x0000000408087c24 */ /* 0x000fe2000f8e02ff */
[----:B------:R-:W-:Y:S02]  /*2af0*/  LEA.HI.X.SX32 R12, R7, UR9, 0x1, P3 ;  /* 0x00000009070c7c11 */ /* 0x000fe400098f0eff */
[----:B------:R-:W-:Y:S02]  /*2b00*/  ISETP.LT.AND P3, PT, R3, UR11, !P0 ;  /* 0x0000000b03007c0c */ /* 0x000fe4000c761270 */
[C---:B------:R-:W-:Y:S01]  /*2b10*/  ISETP.LT.AND P0, PT, R0.reuse, UR11, !P0 ;  /* 0x0000000b00007c0c */ /* 0x040fe2000c701270 */
[----:B------:R-:W-:Y:S01]  /*2b20*/  IMAD R0, R0, UR4, RZ ;  /* 0x0000000400007c24 */ /* 0x000fe2000f8e02ff */
[----:B------:R-:W-:-:S02]  /*2b30*/  LEA R2, P5, R8, R11, 0x1 ;  /* 0x0000000b08027211 */ /* 0x000fc400078a08ff */
[C---:B------:R-:W-:Y:S01]  /*2b40*/  LEA R4, P6, R5.reuse, R11, 0x1 ;  /* 0x0000000b05047211 */ /* 0x040fe200078c08ff */
[----:B------:R-:W0:Y:S03]  /*2b50*/  LDS.U16 R13, [R9+UR5] ;  /* 0x00000005090d7984 */ /* 0x000e260008000400 */
[-C--:B------:R-:W-:Y:S01]  /*2b60*/  LEA.HI.X.SX32 R5, R5, R12.reuse, 0x1, P6 ;  /* 0x0000000c05057211 */ /* 0x080fe200030f0eff */
[----:B------:R-:W1:Y:S04]  /*2b70*/  LDS.U16 R17, [R10+UR5] ;  /* 0x000000050a117984 */ /* 0x000e680008000400 */
[----:B------:R2:W3:Y:S02]  /*2b80*/  LDS.U16 R15, [R9+UR5+0x100] ;  /* 0x00010005090f7984 */ /* 0x0004e40008000400 */
[----:B--2---:R-:W-:Y:S01]  /*2b90*/  IMAD R9, R3, UR4, RZ ;  /* 0x0000000403097c24 */ /* 0x004fe2000f8e02ff */
[----:B------:R-:W-:-:S04]  /*2ba0*/  LEA.HI.X.SX32 R3, R8, R12, 0x1, P5 ;  /* 0x0000000c08037211 */ /* 0x000fc800028f0eff */
[----:B------:R-:W-:-:S04]  /*2bb0*/  LEA R6, P4, R9, R11, 0x1 ;  /* 0x0000000b09067211 */ /* 0x000fc800078808ff */
[----:B------:R-:W-:Y:S01]  /*2bc0*/  LEA.HI.X.SX32 R7, R9, R12, 0x1, P4 ;  /* 0x0000000c09077211 */ /* 0x000fe200020f0eff */
[----:B0-----:R0:W-:Y:S04]  /*2bd0*/  @P2 STG.E.U16 desc[UR6][R2.64], R13 ;  /* 0x0000000d02002986 */ /* 0x0011e8000c101506 */
[----:B-1----:R0:W-:Y:S04]  /*2be0*/  @P1 STG.E.U16 desc[UR6][R4.64], R17 ;  /* 0x0000001104001986 */ /* 0x0021e8000c101506 */
[----:B---3--:R0:W-:Y:S01]  /*2bf0*/  @P3 STG.E.U16 desc[UR6][R6.64], R15 ;  /* 0x0000000f06003986 */ /* 0x0081e2000c101506 */
[----:B------:R-:W-:Y:S05]  /*2c00*/  @!P0 EXIT ;  /* 0x000000000000894d */ /* 0x000fea0003800000 */
[----:B0-----:R-:W0:Y:S01]  /*2c10*/  LDS.U16 R5, [R10+UR5+0x100] ;  /* 0x000100050a057984 */ /* 0x001e220008000400 */
[----:B------:R-:W-:-:S04]  /*2c20*/  LEA R2, P0, R0, R11, 0x1 ;  /* 0x0000000b00027211 */ /* 0x000fc800078008ff */
[----:B------:R-:W-:-:S05]  /*2c30*/  LEA.HI.X.SX32 R3, R0, R12, 0x1, P0 ;  /* 0x0000000c00037211 */ /* 0x000fca00000f0eff */
[----:B0-----:R-:W-:Y:S01]  /*2c40*/  STG.E.U16 desc[UR6][R2.64], R5 ;  /* 0x0000000502007986 */ /* 0x001fe2000c101506 */
[----:B------:R-:W-:Y:S05]  /*2c50*/  EXIT ;  /* 0x000000000000794d */ /* 0x000fea0003800000 */
.L_x_2:
[----:B------:R-:W-:-:S00]  /*2c60*/  BRA `(.L_x_2) ;  /* 0xfffffffc00fc7947 */ /* 0x000fc0000383ffff */
[----:B------:R-:W-:-:S00]  /*2c70*/  NOP ;  /* 0x0000000000007918 */ /* 0x000fc00000000000 */
        /* <DEDUP_REMOVED lines=8> */
.L_x_3:


//--------------------- .nv.shared.matmul_kernel  --------------------------
	.section	.nv.shared.matmul_kernel,"aw",@nobits
	.sectionflags	@""
	.align	16
	.zero		1024


//--------------------- .nv.shared.reserved.0     --------------------------
	.section	.nv.shared.reserved.0,"aw",@nobits
	.weak		__nv_reservedSMEM_offset_0_alias
	.size		__nv_reservedSMEM_offset_0_alias, 0, 0
	.other		__nv_reservedSMEM_offset_0_alias,@"STO_CUDA_RESERVED_SHARED STV_DEFAULT"
__nv_reservedSMEM_offset_0_alias:
	.zero		0


//--------------------- .nv.constant0.matmul_kernel --------------------------
	.section	.nv.constant0.matmul_kernel,"a",@progbits
	.sectionflags	@""
	.align	4
.nv.constant0.matmul_kernel:
	.zero		608


//--------------------- SYMBOLS --------------------------

	.type		.nv.reservedSmem.offset0,@object
	.size		.nv.reservedSmem.offset0,0x4
